//
// Generated by NVIDIA NVVM Compiler
//
// Compiler Build ID: CL-36424714
// Cuda compilation tools, release 13.0, V13.0.88
// Based on NVVM 20.0.0
//

.version 9.0
.target sm_100
.address_size 64


.entry _ZN36_GLOBAL__N__dac83e3f_4_k_cu_39eeb14718concat_copy_kernelEPKPKfPKliPfS5_ii(
	.param .u64 .ptr .align 1 _ZN36_GLOBAL__N__dac83e3f_4_k_cu_39eeb14718concat_copy_kernelEPKPKfPKliPfS5_ii_param_0,
	.param .u64 .ptr .align 1 _ZN36_GLOBAL__N__dac83e3f_4_k_cu_39eeb14718concat_copy_kernelEPKPKfPKliPfS5_ii_param_1,
	.param .u32 _ZN36_GLOBAL__N__dac83e3f_4_k_cu_39eeb14718concat_copy_kernelEPKPKfPKliPfS5_ii_param_2,
	.param .u64 .ptr .align 1 _ZN36_GLOBAL__N__dac83e3f_4_k_cu_39eeb14718concat_copy_kernelEPKPKfPKliPfS5_ii_param_3,
	.param .u64 .ptr .align 1 _ZN36_GLOBAL__N__dac83e3f_4_k_cu_39eeb14718concat_copy_kernelEPKPKfPKliPfS5_ii_param_4,
	.param .u32 _ZN36_GLOBAL__N__dac83e3f_4_k_cu_39eeb14718concat_copy_kernelEPKPKfPKliPfS5_ii_param_5,
	.param .u32 _ZN36_GLOBAL__N__dac83e3f_4_k_cu_39eeb14718concat_copy_kernelEPKPKfPKliPfS5_ii_param_6
)
{
	.local .align 16 .b8 	__local_depot0[96];
	.reg .b64 	%SP;
	.reg .b64 	%SPL;
	.reg .pred 	%p<82>;
	.reg .b32 	%r<282>;
	.reg .b32 	%f<2>;
	.reg .b64 	%rd<821>;

	mov.u64 	%SPL, __local_depot0;
	ld.param.u64 	%rd248, [_ZN36_GLOBAL__N__dac83e3f_4_k_cu_39eeb14718concat_copy_kernelEPKPKfPKliPfS5_ii_param_1];
	ld.param.u32 	%r92, [_ZN36_GLOBAL__N__dac83e3f_4_k_cu_39eeb14718concat_copy_kernelEPKPKfPKliPfS5_ii_param_2];
	ld.param.u64 	%rd249, [_ZN36_GLOBAL__N__dac83e3f_4_k_cu_39eeb14718concat_copy_kernelEPKPKfPKliPfS5_ii_param_3];
	ld.param.u64 	%rd250, [_ZN36_GLOBAL__N__dac83e3f_4_k_cu_39eeb14718concat_copy_kernelEPKPKfPKliPfS5_ii_param_4];
	ld.param.u32 	%r93, [_ZN36_GLOBAL__N__dac83e3f_4_k_cu_39eeb14718concat_copy_kernelEPKPKfPKliPfS5_ii_param_5];
	ld.param.u32 	%r94, [_ZN36_GLOBAL__N__dac83e3f_4_k_cu_39eeb14718concat_copy_kernelEPKPKfPKliPfS5_ii_param_6];
	cvta.to.global.u64 	%rd1, %rd250;
	add.u64 	%rd2, %SPL, 0;
	add.u64 	%rd3, %SPL, 32;
	add.u64 	%rd4, %SPL, 64;
	mov.b64 	%rd254, 0;
	st.local.v2.u64 	[%rd2], {%rd254, %rd254};
	st.local.v2.u64 	[%rd2+16], {%rd254, %rd254};
	mov.b64 	%rd255, 1;
	st.local.v2.u64 	[%rd3], {%rd255, %rd255};
	st.local.v2.u64 	[%rd3+16], {%rd255, %rd255};
	setp.lt.s32 	%p1, %r93, 1;
	@%p1 bra 	$L__BB0_13;
	and.b32  	%r1, %r93, 15;
	setp.lt.u32 	%p2, %r93, 16;
	mov.b32 	%r252, 0;
	@%p2 bra 	$L__BB0_4;
	and.b32  	%r252, %r93, 2147483632;
	neg.s32 	%r250, %r252;
	add.s64 	%rd749, %rd1, 64;
	add.s64 	%rd748, %rd3, 64;
$L__BB0_3:
	.pragma "nounroll";
	ld.global.nc.u32 	%r96, [%rd749+-64];
	cvt.s64.s32 	%rd256, %r96;
	ld.global.nc.u32 	%r97, [%rd749+-56];
	cvt.s64.s32 	%rd257, %r97;
	st.local.v2.u64 	[%rd748+-64], {%rd256, %rd257};
	ld.global.nc.u32 	%r98, [%rd749+-48];
	cvt.s64.s32 	%rd258, %r98;
	ld.global.nc.u32 	%r99, [%rd749+-40];
	cvt.s64.s32 	%rd259, %r99;
	st.local.v2.u64 	[%rd748+-48], {%rd258, %rd259};
	ld.global.nc.u32 	%r100, [%rd749+-32];
	cvt.s64.s32 	%rd260, %r100;
	ld.global.nc.u32 	%r101, [%rd749+-24];
	cvt.s64.s32 	%rd261, %r101;
	st.local.v2.u64 	[%rd748+-32], {%rd260, %rd261};
	ld.global.nc.u32 	%r102, [%rd749+-16];
	cvt.s64.s32 	%rd262, %r102;
	ld.global.nc.u32 	%r103, [%rd749+-8];
	cvt.s64.s32 	%rd263, %r103;
	st.local.v2.u64 	[%rd748+-16], {%rd262, %rd263};
	ld.global.nc.u32 	%r104, [%rd749];
	cvt.s64.s32 	%rd264, %r104;
	ld.global.nc.u32 	%r105, [%rd749+8];
	cvt.s64.s32 	%rd265, %r105;
	st.local.v2.u64 	[%rd748], {%rd264, %rd265};
	ld.global.nc.u32 	%r106, [%rd749+16];
	cvt.s64.s32 	%rd266, %r106;
	ld.global.nc.u32 	%r107, [%rd749+24];
	cvt.s64.s32 	%rd267, %r107;
	st.local.v2.u64 	[%rd748+16], {%rd266, %rd267};
	ld.global.nc.u32 	%r108, [%rd749+32];
	cvt.s64.s32 	%rd268, %r108;
	ld.global.nc.u32 	%r109, [%rd749+40];
	cvt.s64.s32 	%rd269, %r109;
	st.local.v2.u64 	[%rd748+32], {%rd268, %rd269};
	ld.global.nc.u32 	%r110, [%rd749+48];
	cvt.s64.s32 	%rd270, %r110;
	ld.global.nc.u32 	%r111, [%rd749+56];
	cvt.s64.s32 	%rd271, %r111;
	st.local.v2.u64 	[%rd748+48], {%rd270, %rd271};
	add.s32 	%r250, %r250, 16;
	add.s64 	%rd749, %rd749, 128;
	add.s64 	%rd748, %rd748, 128;
	setp.ne.s32 	%p3, %r250, 0;
	@%p3 bra 	$L__BB0_3;
$L__BB0_4:
	setp.eq.s32 	%p4, %r1, 0;
	@%p4 bra 	$L__BB0_13;
	and.b32  	%r7, %r93, 7;
	setp.lt.u32 	%p5, %r1, 8;
	@%p5 bra 	$L__BB0_7;
	mul.wide.u32 	%rd272, %r252, 8;
	add.s64 	%rd273, %rd1, %rd272;
	ld.global.nc.u32 	%r112, [%rd273];
	cvt.s64.s32 	%rd274, %r112;
	add.s64 	%rd275, %rd3, %rd272;
	st.local.u64 	[%rd275], %rd274;
	ld.global.nc.u32 	%r113, [%rd273+8];
	cvt.s64.s32 	%rd276, %r113;
	st.local.u64 	[%rd275+8], %rd276;
	ld.global.nc.u32 	%r114, [%rd273+16];
	cvt.s64.s32 	%rd277, %r114;
	st.local.u64 	[%rd275+16], %rd277;
	ld.global.nc.u32 	%r115, [%rd273+24];
	cvt.s64.s32 	%rd278, %r115;
	st.local.u64 	[%rd275+24], %rd278;
	ld.global.nc.u32 	%r116, [%rd273+32];
	cvt.s64.s32 	%rd279, %r116;
	st.local.u64 	[%rd275+32], %rd279;
	ld.global.nc.u32 	%r117, [%rd273+40];
	cvt.s64.s32 	%rd280, %r117;
	st.local.u64 	[%rd275+40], %rd280;
	ld.global.nc.u32 	%r118, [%rd273+48];
	cvt.s64.s32 	%rd281, %r118;
	st.local.u64 	[%rd275+48], %rd281;
	ld.global.nc.u32 	%r119, [%rd273+56];
	cvt.s64.s32 	%rd282, %r119;
	st.local.u64 	[%rd275+56], %rd282;
	add.s32 	%r252, %r252, 8;
$L__BB0_7:
	setp.eq.s32 	%p6, %r7, 0;
	@%p6 bra 	$L__BB0_13;
	and.b32  	%r10, %r93, 3;
	setp.lt.u32 	%p7, %r7, 4;
	@%p7 bra 	$L__BB0_10;
	mul.wide.u32 	%rd283, %r252, 8;
	add.s64 	%rd284, %rd1, %rd283;
	ld.global.nc.u32 	%r120, [%rd284];
	cvt.s64.s32 	%rd285, %r120;
	add.s64 	%rd286, %rd3, %rd283;
	st.local.u64 	[%rd286], %rd285;
	ld.global.nc.u32 	%r121, [%rd284+8];
	cvt.s64.s32 	%rd287, %r121;
	st.local.u64 	[%rd286+8], %rd287;
	ld.global.nc.u32 	%r122, [%rd284+16];
	cvt.s64.s32 	%rd288, %r122;
	st.local.u64 	[%rd286+16], %rd288;
	ld.global.nc.u32 	%r123, [%rd284+24];
	cvt.s64.s32 	%rd289, %r123;
	st.local.u64 	[%rd286+24], %rd289;
	add.s32 	%r252, %r252, 4;
$L__BB0_10:
	setp.eq.s32 	%p8, %r10, 0;
	@%p8 bra 	$L__BB0_13;
	mul.wide.u32 	%rd290, %r252, 8;
	add.s64 	%rd751, %rd3, %rd290;
	add.s64 	%rd750, %rd1, %rd290;
	neg.s32 	%r254, %r10;
$L__BB0_12:
	.pragma "nounroll";
	ld.global.nc.u32 	%r124, [%rd750];
	cvt.s64.s32 	%rd291, %r124;
	st.local.u64 	[%rd751], %rd291;
	add.s64 	%rd751, %rd751, 8;
	add.s64 	%rd750, %rd750, 8;
	add.s32 	%r254, %r254, 1;
	setp.ne.s32 	%p9, %r254, 0;
	@%p9 bra 	$L__BB0_12;
$L__BB0_13:
	add.s32 	%r16, %r93, -1;
	mul.wide.s32 	%rd292, %r93, 8;
	add.s64 	%rd293, %rd2, %rd292;
	mov.b64 	%rd294, 1;
	st.local.u64 	[%rd293+-8], %rd294;
	setp.lt.s32 	%p10, %r93, 2;
	@%p10 bra 	$L__BB0_27;
	add.s32 	%r258, %r93, -2;
	and.b32  	%r18, %r16, 15;
	setp.lt.u32 	%p11, %r258, 15;
	@%p11 bra 	$L__BB0_18;
	mul.wide.u32 	%rd295, %r16, 8;
	add.s64 	%rd296, %rd2, %rd295;
	ld.local.u64 	%rd752, [%rd296];
	add.s32 	%r256, %r93, -8;
	and.b32  	%r125, %r16, -16;
	neg.s32 	%r255, %r125;
$L__BB0_16:
	.pragma "nounroll";
	add.s32 	%r126, %r256, 6;
	mul.wide.u32 	%rd297, %r126, 8;
	add.s64 	%rd298, %rd3, %rd297;
	ld.local.u64 	%rd299, [%rd298+8];
	mul.lo.s64 	%rd300, %rd299, %rd752;
	add.s64 	%rd301, %rd2, %rd297;
	st.local.u64 	[%rd301], %rd300;
	add.s32 	%r127, %r256, 5;
	ld.local.u64 	%rd302, [%rd298];
	mul.lo.s64 	%rd303, %rd302, %rd300;
	mul.wide.u32 	%rd304, %r127, 8;
	add.s64 	%rd305, %rd2, %rd304;
	st.local.u64 	[%rd305], %rd303;
	add.s32 	%r128, %r256, 4;
	add.s64 	%rd306, %rd3, %rd304;
	ld.local.u64 	%rd307, [%rd306];
	mul.lo.s64 	%rd308, %rd307, %rd303;
	mul.wide.u32 	%rd309, %r128, 8;
	add.s64 	%rd310, %rd2, %rd309;
	st.local.u64 	[%rd310], %rd308;
	add.s32 	%r129, %r256, 3;
	add.s64 	%rd311, %rd3, %rd309;
	ld.local.u64 	%rd312, [%rd311];
	mul.lo.s64 	%rd313, %rd312, %rd308;
	mul.wide.u32 	%rd314, %r129, 8;
	add.s64 	%rd315, %rd2, %rd314;
	st.local.u64 	[%rd315], %rd313;
	add.s32 	%r130, %r256, 2;
	add.s64 	%rd316, %rd3, %rd314;
	ld.local.u64 	%rd317, [%rd316];
	mul.lo.s64 	%rd318, %rd317, %rd313;
	mul.wide.u32 	%rd319, %r130, 8;
	add.s64 	%rd320, %rd2, %rd319;
	st.local.u64 	[%rd320], %rd318;
	add.s32 	%r131, %r256, 1;
	add.s64 	%rd321, %rd3, %rd319;
	ld.local.u64 	%rd322, [%rd321];
	mul.lo.s64 	%rd323, %rd322, %rd318;
	mul.wide.u32 	%rd324, %r131, 8;
	add.s64 	%rd325, %rd2, %rd324;
	st.local.u64 	[%rd325], %rd323;
	add.s32 	%r132, %r256, -9;
	add.s64 	%rd326, %rd3, %rd324;
	ld.local.u64 	%rd327, [%rd326];
	mul.lo.s64 	%rd328, %rd327, %rd323;
	mul.wide.u32 	%rd329, %r256, 8;
	add.s64 	%rd330, %rd2, %rd329;
	st.local.u64 	[%rd330], %rd328;
	add.s32 	%r133, %r256, -1;
	add.s64 	%rd331, %rd3, %rd329;
	ld.local.u64 	%rd332, [%rd331];
	mul.lo.s64 	%rd333, %rd332, %rd328;
	mul.wide.u32 	%rd334, %r133, 8;
	add.s64 	%rd335, %rd2, %rd334;
	st.local.u64 	[%rd335], %rd333;
	add.s32 	%r134, %r256, -2;
	add.s64 	%rd336, %rd3, %rd334;
	ld.local.u64 	%rd337, [%rd336];
	mul.lo.s64 	%rd338, %rd337, %rd333;
	mul.wide.u32 	%rd339, %r134, 8;
	add.s64 	%rd340, %rd2, %rd339;
	st.local.u64 	[%rd340], %rd338;
	add.s32 	%r135, %r256, -3;
	add.s64 	%rd341, %rd3, %rd339;
	ld.local.u64 	%rd342, [%rd341];
	mul.lo.s64 	%rd343, %rd342, %rd338;
	mul.wide.u32 	%rd344, %r135, 8;
	add.s64 	%rd345, %rd2, %rd344;
	st.local.u64 	[%rd345], %rd343;
	add.s32 	%r136, %r256, -4;
	add.s64 	%rd346, %rd3, %rd344;
	ld.local.u64 	%rd347, [%rd346];
	mul.lo.s64 	%rd348, %rd347, %rd343;
	mul.wide.u32 	%rd349, %r136, 8;
	add.s64 	%rd350, %rd2, %rd349;
	st.local.u64 	[%rd350], %rd348;
	add.s32 	%r137, %r256, -5;
	add.s64 	%rd351, %rd3, %rd349;
	ld.local.u64 	%rd352, [%rd351];
	mul.lo.s64 	%rd353, %rd352, %rd348;
	mul.wide.u32 	%rd354, %r137, 8;
	add.s64 	%rd355, %rd2, %rd354;
	st.local.u64 	[%rd355], %rd353;
	add.s32 	%r138, %r256, -6;
	add.s64 	%rd356, %rd3, %rd354;
	ld.local.u64 	%rd357, [%rd356];
	mul.lo.s64 	%rd358, %rd357, %rd353;
	mul.wide.u32 	%rd359, %r138, 8;
	add.s64 	%rd360, %rd2, %rd359;
	st.local.u64 	[%rd360], %rd358;
	add.s32 	%r139, %r256, -7;
	add.s64 	%rd361, %rd3, %rd359;
	ld.local.u64 	%rd362, [%rd361];
	mul.lo.s64 	%rd363, %rd362, %rd358;
	mul.wide.u32 	%rd364, %r139, 8;
	add.s64 	%rd365, %rd2, %rd364;
	st.local.u64 	[%rd365], %rd363;
	add.s32 	%r140, %r256, -8;
	add.s64 	%rd366, %rd3, %rd364;
	ld.local.u64 	%rd367, [%rd366];
	mul.lo.s64 	%rd368, %rd367, %rd363;
	mul.wide.u32 	%rd369, %r140, 8;
	add.s64 	%rd370, %rd2, %rd369;
	st.local.u64 	[%rd370], %rd368;
	add.s64 	%rd371, %rd3, %rd369;
	ld.local.u64 	%rd372, [%rd371];
	mul.lo.s64 	%rd752, %rd372, %rd368;
	mul.wide.u32 	%rd373, %r132, 8;
	add.s64 	%rd374, %rd2, %rd373;
	st.local.u64 	[%rd374], %rd752;
	add.s32 	%r256, %r256, -16;
	add.s32 	%r255, %r255, 16;
	setp.ne.s32 	%p12, %r255, 0;
	@%p12 bra 	$L__BB0_16;
	add.s32 	%r258, %r256, 6;
$L__BB0_18:
	setp.eq.s32 	%p13, %r18, 0;
	@%p13 bra 	$L__BB0_27;
	and.b32  	%r27, %r16, 7;
	setp.lt.u32 	%p14, %r18, 8;
	@%p14 bra 	$L__BB0_21;
	mul.wide.u32 	%rd375, %r258, 8;
	add.s64 	%rd376, %rd2, %rd375;
	ld.local.u64 	%rd377, [%rd376+8];
	add.s64 	%rd378, %rd3, %rd375;
	ld.local.u64 	%rd379, [%rd378+8];
	mul.lo.s64 	%rd380, %rd379, %rd377;
	st.local.u64 	[%rd376], %rd380;
	add.s32 	%r141, %r258, -1;
	ld.local.u64 	%rd381, [%rd378];
	mul.lo.s64 	%rd382, %rd381, %rd380;
	mul.wide.u32 	%rd383, %r141, 8;
	add.s64 	%rd384, %rd2, %rd383;
	st.local.u64 	[%rd384], %rd382;
	add.s32 	%r142, %r258, -2;
	add.s64 	%rd385, %rd3, %rd383;
	ld.local.u64 	%rd386, [%rd385];
	mul.lo.s64 	%rd387, %rd386, %rd382;
	mul.wide.u32 	%rd388, %r142, 8;
	add.s64 	%rd389, %rd2, %rd388;
	st.local.u64 	[%rd389], %rd387;
	add.s32 	%r143, %r258, -3;
	add.s64 	%rd390, %rd3, %rd388;
	ld.local.u64 	%rd391, [%rd390];
	mul.lo.s64 	%rd392, %rd391, %rd387;
	mul.wide.u32 	%rd393, %r143, 8;
	add.s64 	%rd394, %rd2, %rd393;
	st.local.u64 	[%rd394], %rd392;
	add.s32 	%r144, %r258, -4;
	add.s64 	%rd395, %rd3, %rd393;
	ld.local.u64 	%rd396, [%rd395];
	mul.lo.s64 	%rd397, %rd396, %rd392;
	mul.wide.u32 	%rd398, %r144, 8;
	add.s64 	%rd399, %rd2, %rd398;
	st.local.u64 	[%rd399], %rd397;
	add.s32 	%r145, %r258, -5;
	add.s64 	%rd400, %rd3, %rd398;
	ld.local.u64 	%rd401, [%rd400];
	mul.lo.s64 	%rd402, %rd401, %rd397;
	mul.wide.u32 	%rd403, %r145, 8;
	add.s64 	%rd404, %rd2, %rd403;
	st.local.u64 	[%rd404], %rd402;
	add.s32 	%r146, %r258, -6;
	add.s64 	%rd405, %rd3, %rd403;
	ld.local.u64 	%rd406, [%rd405];
	mul.lo.s64 	%rd407, %rd406, %rd402;
	mul.wide.u32 	%rd408, %r146, 8;
	add.s64 	%rd409, %rd2, %rd408;
	st.local.u64 	[%rd409], %rd407;
	add.s32 	%r147, %r258, -7;
	add.s64 	%rd410, %rd3, %rd408;
	ld.local.u64 	%rd411, [%rd410];
	mul.lo.s64 	%rd412, %rd411, %rd407;
	mul.wide.u32 	%rd413, %r147, 8;
	add.s64 	%rd414, %rd2, %rd413;
	st.local.u64 	[%rd414], %rd412;
	add.s32 	%r258, %r258, -8;
$L__BB0_21:
	setp.eq.s32 	%p15, %r27, 0;
	@%p15 bra 	$L__BB0_27;
	and.b32  	%r30, %r16, 3;
	setp.lt.u32 	%p16, %r27, 4;
	@%p16 bra 	$L__BB0_24;
	mul.wide.u32 	%rd415, %r258, 8;
	add.s64 	%rd416, %rd2, %rd415;
	ld.local.u64 	%rd417, [%rd416+8];
	add.s64 	%rd418, %rd3, %rd415;
	ld.local.u64 	%rd419, [%rd418+8];
	mul.lo.s64 	%rd420, %rd419, %rd417;
	st.local.u64 	[%rd416], %rd420;
	add.s32 	%r148, %r258, -1;
	ld.local.u64 	%rd421, [%rd418];
	mul.lo.s64 	%rd422, %rd421, %rd420;
	mul.wide.u32 	%rd423, %r148, 8;
	add.s64 	%rd424, %rd2, %rd423;
	st.local.u64 	[%rd424], %rd422;
	add.s32 	%r149, %r258, -2;
	add.s64 	%rd425, %rd3, %rd423;
	ld.local.u64 	%rd426, [%rd425];
	mul.lo.s64 	%rd427, %rd426, %rd422;
	mul.wide.u32 	%rd428, %r149, 8;
	add.s64 	%rd429, %rd2, %rd428;
	st.local.u64 	[%rd429], %rd427;
	add.s32 	%r150, %r258, -3;
	add.s64 	%rd430, %rd3, %rd428;
	ld.local.u64 	%rd431, [%rd430];
	mul.lo.s64 	%rd432, %rd431, %rd427;
	mul.wide.u32 	%rd433, %r150, 8;
	add.s64 	%rd434, %rd2, %rd433;
	st.local.u64 	[%rd434], %rd432;
	add.s32 	%r258, %r258, -4;
$L__BB0_24:
	setp.eq.s32 	%p17, %r30, 0;
	@%p17 bra 	$L__BB0_27;
	neg.s32 	%r260, %r30;
$L__BB0_26:
	.pragma "nounroll";
	mul.wide.u32 	%rd435, %r258, 8;
	add.s64 	%rd436, %rd2, %rd435;
	ld.local.u64 	%rd437, [%rd436+8];
	add.s64 	%rd438, %rd3, %rd435;
	ld.local.u64 	%rd439, [%rd438+8];
	mul.lo.s64 	%rd440, %rd439, %rd437;
	st.local.u64 	[%rd436], %rd440;
	add.s32 	%r258, %r258, -1;
	add.s32 	%r260, %r260, 1;
	setp.ne.s32 	%p18, %r260, 0;
	@%p18 bra 	$L__BB0_26;
$L__BB0_27:
	ld.local.u64 	%rd441, [%rd2];
	ld.local.u64 	%rd442, [%rd3];
	mul.lo.s64 	%rd443, %rd442, %rd441;
	mov.u32 	%r151, %ctaid.x;
	mov.u32 	%r152, %ntid.x;
	mov.u32 	%r153, %tid.x;
	mad.lo.s32 	%r154, %r151, %r152, %r153;
	cvt.u64.u32 	%rd20, %r154;
	setp.le.s64 	%p19, %rd443, %rd20;
	@%p19 bra 	$L__BB0_164;
	setp.lt.s32 	%p20, %r93, 1;
	mov.b64 	%rd444, 0;
	st.local.v2.u64 	[%rd4], {%rd444, %rd444};
	st.local.v2.u64 	[%rd4+16], {%rd444, %rd444};
	@%p20 bra 	$L__BB0_128;
	and.b32  	%r38, %r93, 15;
	setp.lt.u32 	%p21, %r93, 16;
	mov.b32 	%r264, 0;
	mov.u64 	%rd772, %rd20;
	@%p21 bra 	$L__BB0_80;
	and.b32  	%r264, %r93, 2147483632;
	neg.s32 	%r262, %r264;
	add.s64 	%rd754, %rd2, 64;
	add.s64 	%rd753, %rd4, 64;
	mov.u64 	%rd772, %rd20;
$L__BB0_31:
	.pragma "nounroll";
	ld.local.v2.u64 	{%rd26, %rd27}, [%rd754+-64];
	or.b64  	%rd445, %rd772, %rd26;
	and.b64  	%rd446, %rd445, -4294967296;
	setp.ne.s64 	%p22, %rd446, 0;
	@%p22 bra 	$L__BB0_33;
	cvt.u32.u64 	%r156, %rd26;
	cvt.u32.u64 	%r157, %rd772;
	div.u32 	%r158, %r157, %r156;
	cvt.u64.u32 	%rd756, %r158;
	bra.uni 	$L__BB0_34;
$L__BB0_33:
	div.s64 	%rd756, %rd772, %rd26;
$L__BB0_34:
	mul.lo.s64 	%rd447, %rd756, %rd26;
	sub.s64 	%rd31, %rd772, %rd447;
	or.b64  	%rd448, %rd31, %rd27;
	and.b64  	%rd449, %rd448, -4294967296;
	setp.ne.s64 	%p23, %rd449, 0;
	@%p23 bra 	$L__BB0_36;
	cvt.u32.u64 	%r159, %rd27;
	cvt.u32.u64 	%r160, %rd31;
	div.u32 	%r161, %r160, %r159;
	cvt.u64.u32 	%rd757, %r161;
	bra.uni 	$L__BB0_37;
$L__BB0_36:
	div.s64 	%rd757, %rd31, %rd27;
$L__BB0_37:
	st.local.v2.u64 	[%rd753+-64], {%rd756, %rd757};
	mul.lo.s64 	%rd450, %rd757, %rd27;
	sub.s64 	%rd35, %rd31, %rd450;
	ld.local.v2.u64 	{%rd36, %rd37}, [%rd754+-48];
	or.b64  	%rd451, %rd35, %rd36;
	and.b64  	%rd452, %rd451, -4294967296;
	setp.ne.s64 	%p24, %rd452, 0;
	@%p24 bra 	$L__BB0_39;
	cvt.u32.u64 	%r162, %rd36;
	cvt.u32.u64 	%r163, %rd35;
	div.u32 	%r164, %r163, %r162;
	cvt.u64.u32 	%rd758, %r164;
	bra.uni 	$L__BB0_40;
$L__BB0_39:
	div.s64 	%rd758, %rd35, %rd36;
$L__BB0_40:
	mul.lo.s64 	%rd453, %rd758, %rd36;
	sub.s64 	%rd41, %rd35, %rd453;
	or.b64  	%rd454, %rd41, %rd37;
	and.b64  	%rd455, %rd454, -4294967296;
	setp.ne.s64 	%p25, %rd455, 0;
	@%p25 bra 	$L__BB0_42;
	cvt.u32.u64 	%r165, %rd37;
	cvt.u32.u64 	%r166, %rd41;
	div.u32 	%r167, %r166, %r165;
	cvt.u64.u32 	%rd759, %r167;
	bra.uni 	$L__BB0_43;
$L__BB0_42:
	div.s64 	%rd759, %rd41, %rd37;
$L__BB0_43:
	st.local.v2.u64 	[%rd753+-48], {%rd758, %rd759};
	mul.lo.s64 	%rd456, %rd759, %rd37;
	sub.s64 	%rd45, %rd41, %rd456;
	ld.local.v2.u64 	{%rd46, %rd47}, [%rd754+-32];
	or.b64  	%rd457, %rd45, %rd46;
	and.b64  	%rd458, %rd457, -4294967296;
	setp.ne.s64 	%p26, %rd458, 0;
	@%p26 bra 	$L__BB0_45;
	cvt.u32.u64 	%r168, %rd46;
	cvt.u32.u64 	%r169, %rd45;
	div.u32 	%r170, %r169, %r168;
	cvt.u64.u32 	%rd760, %r170;
	bra.uni 	$L__BB0_46;
$L__BB0_45:
	div.s64 	%rd760, %rd45, %rd46;
$L__BB0_46:
	mul.lo.s64 	%rd459, %rd760, %rd46;
	sub.s64 	%rd51, %rd45, %rd459;
	or.b64  	%rd460, %rd51, %rd47;
	and.b64  	%rd461, %rd460, -4294967296;
	setp.ne.s64 	%p27, %rd461, 0;
	@%p27 bra 	$L__BB0_48;
	cvt.u32.u64 	%r171, %rd47;
	cvt.u32.u64 	%r172, %rd51;
	div.u32 	%r173, %r172, %r171;
	cvt.u64.u32 	%rd761, %r173;
	bra.uni 	$L__BB0_49;
$L__BB0_48:
	div.s64 	%rd761, %rd51, %rd47;
$L__BB0_49:
	st.local.v2.u64 	[%rd753+-32], {%rd760, %rd761};
	mul.lo.s64 	%rd462, %rd761, %rd47;
	sub.s64 	%rd55, %rd51, %rd462;
	ld.local.v2.u64 	{%rd56, %rd57}, [%rd754+-16];
	or.b64  	%rd463, %rd55, %rd56;
	and.b64  	%rd464, %rd463, -4294967296;
	setp.ne.s64 	%p28, %rd464, 0;
	@%p28 bra 	$L__BB0_51;
	cvt.u32.u64 	%r174, %rd56;
	cvt.u32.u64 	%r175, %rd55;
	div.u32 	%r176, %r175, %r174;
	cvt.u64.u32 	%rd762, %r176;
	bra.uni 	$L__BB0_52;
$L__BB0_51:
	div.s64 	%rd762, %rd55, %rd56;
$L__BB0_52:
	mul.lo.s64 	%rd465, %rd762, %rd56;
	sub.s64 	%rd61, %rd55, %rd465;
	or.b64  	%rd466, %rd61, %rd57;
	and.b64  	%rd467, %rd466, -4294967296;
	setp.ne.s64 	%p29, %rd467, 0;
	@%p29 bra 	$L__BB0_54;
	cvt.u32.u64 	%r177, %rd57;
	cvt.u32.u64 	%r178, %rd61;
	div.u32 	%r179, %r178, %r177;
	cvt.u64.u32 	%rd763, %r179;
	bra.uni 	$L__BB0_55;
$L__BB0_54:
	div.s64 	%rd763, %rd61, %rd57;
$L__BB0_55:
	st.local.v2.u64 	[%rd753+-16], {%rd762, %rd763};
	mul.lo.s64 	%rd468, %rd763, %rd57;
	sub.s64 	%rd65, %rd61, %rd468;
	ld.local.v2.u64 	{%rd66, %rd67}, [%rd754];
	or.b64  	%rd469, %rd65, %rd66;
	and.b64  	%rd470, %rd469, -4294967296;
	setp.ne.s64 	%p30, %rd470, 0;
	@%p30 bra 	$L__BB0_57;
	cvt.u32.u64 	%r180, %rd66;
	cvt.u32.u64 	%r181, %rd65;
	div.u32 	%r182, %r181, %r180;
	cvt.u64.u32 	%rd764, %r182;
	bra.uni 	$L__BB0_58;
$L__BB0_57:
	div.s64 	%rd764, %rd65, %rd66;
$L__BB0_58:
	mul.lo.s64 	%rd471, %rd764, %rd66;
	sub.s64 	%rd71, %rd65, %rd471;
	or.b64  	%rd472, %rd71, %rd67;
	and.b64  	%rd473, %rd472, -4294967296;
	setp.ne.s64 	%p31, %rd473, 0;
	@%p31 bra 	$L__BB0_60;
	cvt.u32.u64 	%r183, %rd67;
	cvt.u32.u64 	%r184, %rd71;
	div.u32 	%r185, %r184, %r183;
	cvt.u64.u32 	%rd765, %r185;
	bra.uni 	$L__BB0_61;
$L__BB0_60:
	div.s64 	%rd765, %rd71, %rd67;
$L__BB0_61:
	st.local.v2.u64 	[%rd753], {%rd764, %rd765};
	mul.lo.s64 	%rd474, %rd765, %rd67;
	sub.s64 	%rd75, %rd71, %rd474;
	ld.local.v2.u64 	{%rd76, %rd77}, [%rd754+16];
	or.b64  	%rd475, %rd75, %rd76;
	and.b64  	%rd476, %rd475, -4294967296;
	setp.ne.s64 	%p32, %rd476, 0;
	@%p32 bra 	$L__BB0_63;
	cvt.u32.u64 	%r186, %rd76;
	cvt.u32.u64 	%r187, %rd75;
	div.u32 	%r188, %r187, %r186;
	cvt.u64.u32 	%rd766, %r188;
	bra.uni 	$L__BB0_64;
$L__BB0_63:
	div.s64 	%rd766, %rd75, %rd76;
$L__BB0_64:
	mul.lo.s64 	%rd477, %rd766, %rd76;
	sub.s64 	%rd81, %rd75, %rd477;
	or.b64  	%rd478, %rd81, %rd77;
	and.b64  	%rd479, %rd478, -4294967296;
	setp.ne.s64 	%p33, %rd479, 0;
	@%p33 bra 	$L__BB0_66;
	cvt.u32.u64 	%r189, %rd77;
	cvt.u32.u64 	%r190, %rd81;
	div.u32 	%r191, %r190, %r189;
	cvt.u64.u32 	%rd767, %r191;
	bra.uni 	$L__BB0_67;
$L__BB0_66:
	div.s64 	%rd767, %rd81, %rd77;
$L__BB0_67:
	st.local.v2.u64 	[%rd753+16], {%rd766, %rd767};
	mul.lo.s64 	%rd480, %rd767, %rd77;
	sub.s64 	%rd85, %rd81, %rd480;
	ld.local.v2.u64 	{%rd86, %rd87}, [%rd754+32];
	or.b64  	%rd481, %rd85, %rd86;
	and.b64  	%rd482, %rd481, -4294967296;
	setp.ne.s64 	%p34, %rd482, 0;
	@%p34 bra 	$L__BB0_69;
	cvt.u32.u64 	%r192, %rd86;
	cvt.u32.u64 	%r193, %rd85;
	div.u32 	%r194, %r193, %r192;
	cvt.u64.u32 	%rd768, %r194;
	bra.uni 	$L__BB0_70;
$L__BB0_69:
	div.s64 	%rd768, %rd85, %rd86;
$L__BB0_70:
	mul.lo.s64 	%rd483, %rd768, %rd86;
	sub.s64 	%rd91, %rd85, %rd483;
	or.b64  	%rd484, %rd91, %rd87;
	and.b64  	%rd485, %rd484, -4294967296;
	setp.ne.s64 	%p35, %rd485, 0;
	@%p35 bra 	$L__BB0_72;
	cvt.u32.u64 	%r195, %rd87;
	cvt.u32.u64 	%r196, %rd91;
	div.u32 	%r197, %r196, %r195;
	cvt.u64.u32 	%rd769, %r197;
	bra.uni 	$L__BB0_73;
$L__BB0_72:
	div.s64 	%rd769, %rd91, %rd87;
$L__BB0_73:
	st.local.v2.u64 	[%rd753+32], {%rd768, %rd769};
	mul.lo.s64 	%rd486, %rd769, %rd87;
	sub.s64 	%rd95, %rd91, %rd486;
	ld.local.v2.u64 	{%rd96, %rd97}, [%rd754+48];
	or.b64  	%rd487, %rd95, %rd96;
	and.b64  	%rd488, %rd487, -4294967296;
	setp.ne.s64 	%p36, %rd488, 0;
	@%p36 bra 	$L__BB0_75;
	cvt.u32.u64 	%r198, %rd96;
	cvt.u32.u64 	%r199, %rd95;
	div.u32 	%r200, %r199, %r198;
	cvt.u64.u32 	%rd770, %r200;
	bra.uni 	$L__BB0_76;
$L__BB0_75:
	div.s64 	%rd770, %rd95, %rd96;
$L__BB0_76:
	mul.lo.s64 	%rd489, %rd770, %rd96;
	sub.s64 	%rd101, %rd95, %rd489;
	or.b64  	%rd490, %rd101, %rd97;
	and.b64  	%rd491, %rd490, -4294967296;
	setp.ne.s64 	%p37, %rd491, 0;
	@%p37 bra 	$L__BB0_78;
	cvt.u32.u64 	%r201, %rd97;
	cvt.u32.u64 	%r202, %rd101;
	div.u32 	%r203, %r202, %r201;
	cvt.u64.u32 	%rd771, %r203;
	bra.uni 	$L__BB0_79;
$L__BB0_78:
	div.s64 	%rd771, %rd101, %rd97;
$L__BB0_79:
	st.local.v2.u64 	[%rd753+48], {%rd770, %rd771};
	mul.lo.s64 	%rd492, %rd771, %rd97;
	sub.s64 	%rd772, %rd101, %rd492;
	add.s32 	%r262, %r262, 16;
	add.s64 	%rd754, %rd754, 128;
	add.s64 	%rd753, %rd753, 128;
	setp.ne.s32 	%p38, %r262, 0;
	@%p38 bra 	$L__BB0_31;
$L__BB0_80:
	setp.eq.s32 	%p39, %r38, 0;
	@%p39 bra 	$L__BB0_128;
	and.b32  	%r44, %r93, 7;
	setp.lt.u32 	%p40, %r38, 8;
	@%p40 bra 	$L__BB0_107;
	mul.wide.u32 	%rd493, %r264, 8;
	add.s64 	%rd109, %rd2, %rd493;
	ld.local.u64 	%rd110, [%rd109];
	or.b64  	%rd494, %rd772, %rd110;
	and.b64  	%rd495, %rd494, -4294967296;
	setp.ne.s64 	%p41, %rd495, 0;
	@%p41 bra 	$L__BB0_84;
	cvt.u32.u64 	%r204, %rd110;
	cvt.u32.u64 	%r205, %rd772;
	div.u32 	%r206, %r205, %r204;
	cvt.u64.u32 	%rd773, %r206;
	bra.uni 	$L__BB0_85;
$L__BB0_84:
	div.s64 	%rd773, %rd772, %rd110;
$L__BB0_85:
	add.s64 	%rd114, %rd4, %rd493;
	st.local.u64 	[%rd114], %rd773;
	mul.lo.s64 	%rd497, %rd773, %rd110;
	sub.s64 	%rd115, %rd772, %rd497;
	ld.local.u64 	%rd116, [%rd109+8];
	or.b64  	%rd498, %rd115, %rd116;
	and.b64  	%rd499, %rd498, -4294967296;
	setp.ne.s64 	%p42, %rd499, 0;
	@%p42 bra 	$L__BB0_87;
	cvt.u32.u64 	%r207, %rd116;
	cvt.u32.u64 	%r208, %rd115;
	div.u32 	%r209, %r208, %r207;
	cvt.u64.u32 	%rd774, %r209;
	bra.uni 	$L__BB0_88;
$L__BB0_87:
	div.s64 	%rd774, %rd115, %rd116;
$L__BB0_88:
	st.local.u64 	[%rd114+8], %rd774;
	mul.lo.s64 	%rd500, %rd774, %rd116;
	sub.s64 	%rd120, %rd115, %rd500;
	ld.local.u64 	%rd121, [%rd109+16];
	or.b64  	%rd501, %rd120, %rd121;
	and.b64  	%rd502, %rd501, -4294967296;
	setp.ne.s64 	%p43, %rd502, 0;
	@%p43 bra 	$L__BB0_90;
	cvt.u32.u64 	%r210, %rd121;
	cvt.u32.u64 	%r211, %rd120;
	div.u32 	%r212, %r211, %r210;
	cvt.u64.u32 	%rd775, %r212;
	bra.uni 	$L__BB0_91;
$L__BB0_90:
	div.s64 	%rd775, %rd120, %rd121;
$L__BB0_91:
	st.local.u64 	[%rd114+16], %rd775;
	mul.lo.s64 	%rd503, %rd775, %rd121;
	sub.s64 	%rd125, %rd120, %rd503;
	ld.local.u64 	%rd126, [%rd109+24];
	or.b64  	%rd504, %rd125, %rd126;
	and.b64  	%rd505, %rd504, -4294967296;
	setp.ne.s64 	%p44, %rd505, 0;
	@%p44 bra 	$L__BB0_93;
	cvt.u32.u64 	%r213, %rd126;
	cvt.u32.u64 	%r214, %rd125;
	div.u32 	%r215, %r214, %r213;
	cvt.u64.u32 	%rd776, %r215;
	bra.uni 	$L__BB0_94;
$L__BB0_93:
	div.s64 	%rd776, %rd125, %rd126;
$L__BB0_94:
	st.local.u64 	[%rd114+24], %rd776;
	mul.lo.s64 	%rd506, %rd776, %rd126;
	sub.s64 	%rd130, %rd125, %rd506;
	ld.local.u64 	%rd131, [%rd109+32];
	or.b64  	%rd507, %rd130, %rd131;
	and.b64  	%rd508, %rd507, -4294967296;
	setp.ne.s64 	%p45, %rd508, 0;
	@%p45 bra 	$L__BB0_96;
	cvt.u32.u64 	%r216, %rd131;
	cvt.u32.u64 	%r217, %rd130;
	div.u32 	%r218, %r217, %r216;
	cvt.u64.u32 	%rd777, %r218;
	bra.uni 	$L__BB0_97;
$L__BB0_96:
	div.s64 	%rd777, %rd130, %rd131;
$L__BB0_97:
	st.local.u64 	[%rd114+32], %rd777;
	mul.lo.s64 	%rd509, %rd777, %rd131;
	sub.s64 	%rd135, %rd130, %rd509;
	ld.local.u64 	%rd136, [%rd109+40];
	or.b64  	%rd510, %rd135, %rd136;
	and.b64  	%rd511, %rd510, -4294967296;
	setp.ne.s64 	%p46, %rd511, 0;
	@%p46 bra 	$L__BB0_99;
	cvt.u32.u64 	%r219, %rd136;
	cvt.u32.u64 	%r220, %rd135;
	div.u32 	%r221, %r220, %r219;
	cvt.u64.u32 	%rd778, %r221;
	bra.uni 	$L__BB0_100;
$L__BB0_99:
	div.s64 	%rd778, %rd135, %rd136;
$L__BB0_100:
	st.local.u64 	[%rd114+40], %rd778;
	mul.lo.s64 	%rd512, %rd778, %rd136;
	sub.s64 	%rd140, %rd135, %rd512;
	ld.local.u64 	%rd141, [%rd109+48];
	or.b64  	%rd513, %rd140, %rd141;
	and.b64  	%rd514, %rd513, -4294967296;
	setp.ne.s64 	%p47, %rd514, 0;
	@%p47 bra 	$L__BB0_102;
	cvt.u32.u64 	%r222, %rd141;
	cvt.u32.u64 	%r223, %rd140;
	div.u32 	%r224, %r223, %r222;
	cvt.u64.u32 	%rd779, %r224;
	bra.uni 	$L__BB0_103;
$L__BB0_102:
	div.s64 	%rd779, %rd140, %rd141;
$L__BB0_103:
	st.local.u64 	[%rd114+48], %rd779;
	mul.lo.s64 	%rd515, %rd779, %rd141;
	sub.s64 	%rd145, %rd140, %rd515;
	ld.local.u64 	%rd146, [%rd109+56];
	or.b64  	%rd516, %rd145, %rd146;
	and.b64  	%rd517, %rd516, -4294967296;
	setp.ne.s64 	%p48, %rd517, 0;
	@%p48 bra 	$L__BB0_105;
	cvt.u32.u64 	%r225, %rd146;
	cvt.u32.u64 	%r226, %rd145;
	div.u32 	%r227, %r226, %r225;
	cvt.u64.u32 	%rd780, %r227;
	bra.uni 	$L__BB0_106;
$L__BB0_105:
	div.s64 	%rd780, %rd145, %rd146;
$L__BB0_106:
	st.local.u64 	[%rd114+56], %rd780;
	mul.lo.s64 	%rd518, %rd780, %rd146;
	sub.s64 	%rd772, %rd145, %rd518;
	add.s32 	%r264, %r264, 8;
$L__BB0_107:
	setp.eq.s32 	%p49, %r44, 0;
	@%p49 bra 	$L__BB0_128;
	and.b32  	%r47, %r93, 3;
	setp.lt.u32 	%p50, %r44, 4;
	@%p50 bra 	$L__BB0_122;
	mul.wide.u32 	%rd519, %r264, 8;
	add.s64 	%rd152, %rd2, %rd519;
	ld.local.u64 	%rd153, [%rd152];
	or.b64  	%rd520, %rd772, %rd153;
	and.b64  	%rd521, %rd520, -4294967296;
	setp.ne.s64 	%p51, %rd521, 0;
	@%p51 bra 	$L__BB0_111;
	cvt.u32.u64 	%r228, %rd153;
	cvt.u32.u64 	%r229, %rd772;
	div.u32 	%r230, %r229, %r228;
	cvt.u64.u32 	%rd782, %r230;
	bra.uni 	$L__BB0_112;
$L__BB0_111:
	div.s64 	%rd782, %rd772, %rd153;
$L__BB0_112:
	add.s64 	%rd157, %rd4, %rd519;
	st.local.u64 	[%rd157], %rd782;
	mul.lo.s64 	%rd523, %rd782, %rd153;
	sub.s64 	%rd158, %rd772, %rd523;
	ld.local.u64 	%rd159, [%rd152+8];
	or.b64  	%rd524, %rd158, %rd159;
	and.b64  	%rd525, %rd524, -4294967296;
	setp.ne.s64 	%p52, %rd525, 0;
	@%p52 bra 	$L__BB0_114;
	cvt.u32.u64 	%r231, %rd159;
	cvt.u32.u64 	%r232, %rd158;
	div.u32 	%r233, %r232, %r231;
	cvt.u64.u32 	%rd783, %r233;
	bra.uni 	$L__BB0_115;
$L__BB0_114:
	div.s64 	%rd783, %rd158, %rd159;
$L__BB0_115:
	st.local.u64 	[%rd157+8], %rd783;
	mul.lo.s64 	%rd526, %rd783, %rd159;
	sub.s64 	%rd163, %rd158, %rd526;
	ld.local.u64 	%rd164, [%rd152+16];
	or.b64  	%rd527, %rd163, %rd164;
	and.b64  	%rd528, %rd527, -4294967296;
	setp.ne.s64 	%p53, %rd528, 0;
	@%p53 bra 	$L__BB0_117;
	cvt.u32.u64 	%r234, %rd164;
	cvt.u32.u64 	%r235, %rd163;
	div.u32 	%r236, %r235, %r234;
	cvt.u64.u32 	%rd784, %r236;
	bra.uni 	$L__BB0_118;
$L__BB0_117:
	div.s64 	%rd784, %rd163, %rd164;
$L__BB0_118:
	st.local.u64 	[%rd157+16], %rd784;
	mul.lo.s64 	%rd529, %rd784, %rd164;
	sub.s64 	%rd168, %rd163, %rd529;
	ld.local.u64 	%rd169, [%rd152+24];
	or.b64  	%rd530, %rd168, %rd169;
	and.b64  	%rd531, %rd530, -4294967296;
	setp.ne.s64 	%p54, %rd531, 0;
	@%p54 bra 	$L__BB0_120;
	cvt.u32.u64 	%r237, %rd169;
	cvt.u32.u64 	%r238, %rd168;
	div.u32 	%r239, %r238, %r237;
	cvt.u64.u32 	%rd785, %r239;
	bra.uni 	$L__BB0_121;
$L__BB0_120:
	div.s64 	%rd785, %rd168, %rd169;
$L__BB0_121:
	st.local.u64 	[%rd157+24], %rd785;
	mul.lo.s64 	%rd532, %rd785, %rd169;
	sub.s64 	%rd772, %rd168, %rd532;
	add.s32 	%r264, %r264, 4;
$L__BB0_122:
	setp.eq.s32 	%p55, %r47, 0;
	@%p55 bra 	$L__BB0_128;
	mul.wide.u32 	%rd533, %r264, 8;
	add.s64 	%rd788, %rd4, %rd533;
	add.s64 	%rd787, %rd2, %rd533;
	neg.s32 	%r266, %r47;
$L__BB0_124:
	.pragma "nounroll";
	ld.local.u64 	%rd180, [%rd787];
	or.b64  	%rd534, %rd772, %rd180;
	and.b64  	%rd535, %rd534, -4294967296;
	setp.ne.s64 	%p56, %rd535, 0;
	@%p56 bra 	$L__BB0_126;
	cvt.u32.u64 	%r240, %rd180;
	cvt.u32.u64 	%r241, %rd772;
	div.u32 	%r242, %r241, %r240;
	cvt.u64.u32 	%rd790, %r242;
	bra.uni 	$L__BB0_127;
$L__BB0_126:
	div.s64 	%rd790, %rd772, %rd180;
$L__BB0_127:
	st.local.u64 	[%rd788], %rd790;
	mul.lo.s64 	%rd536, %rd790, %rd180;
	sub.s64 	%rd772, %rd772, %rd536;
	add.s64 	%rd788, %rd788, 8;
	add.s64 	%rd787, %rd787, 8;
	add.s32 	%r266, %r266, 1;
	setp.ne.s32 	%p57, %r266, 0;
	@%p57 bra 	$L__BB0_124;
$L__BB0_128:
	mul.wide.s32 	%rd537, %r94, 8;
	add.s64 	%rd538, %rd4, %rd537;
	ld.local.u64 	%rd792, [%rd538];
	setp.lt.s32 	%p58, %r92, 1;
	mov.b32 	%r268, 0;
	@%p58 bra 	$L__BB0_132;
	cvta.to.global.u64 	%rd188, %rd248;
	mov.b32 	%r267, 0;
$L__BB0_130:
	mul.wide.u32 	%rd539, %r267, 8;
	add.s64 	%rd540, %rd188, %rd539;
	ld.global.nc.u64 	%rd190, [%rd540];
	setp.lt.s64 	%p59, %rd792, %rd190;
	mov.u32 	%r268, %r267;
	@%p59 bra 	$L__BB0_132;
	sub.s64 	%rd792, %rd792, %rd190;
	add.s32 	%r267, %r267, 1;
	setp.ne.s32 	%p60, %r267, %r92;
	mov.u32 	%r268, %r92;
	@%p60 bra 	$L__BB0_130;
$L__BB0_132:
	setp.eq.s32 	%p61, %r268, %r92;
	@%p61 bra 	$L__BB0_164;
	min.s32 	%r56, %r94, %r93;
	setp.lt.s32 	%p62, %r56, 1;
	mov.b64 	%rd805, 0;
	mov.b32 	%r274, 0;
	@%p62 bra 	$L__BB0_146;
	setp.lt.u32 	%p63, %r56, 16;
	mov.b64 	%rd805, 0;
	mov.b32 	%r271, 0;
	@%p63 bra 	$L__BB0_137;
	and.b32  	%r271, %r56, 2147483632;
	neg.s32 	%r269, %r271;
	add.s64 	%rd794, %rd4, 64;
	add.s64 	%rd793, %rd2, 64;
	mov.b64 	%rd805, 0;
$L__BB0_136:
	.pragma "nounroll";
	ld.local.v2.u64 	{%rd545, %rd546}, [%rd794+-64];
	ld.local.v2.u64 	{%rd547, %rd548}, [%rd793+-64];
	mad.lo.s64 	%rd549, %rd547, %rd545, %rd805;
	mad.lo.s64 	%rd550, %rd548, %rd546, %rd549;
	ld.local.v2.u64 	{%rd551, %rd552}, [%rd794+-48];
	ld.local.v2.u64 	{%rd553, %rd554}, [%rd793+-48];
	mad.lo.s64 	%rd555, %rd553, %rd551, %rd550;
	mad.lo.s64 	%rd556, %rd554, %rd552, %rd555;
	ld.local.v2.u64 	{%rd557, %rd558}, [%rd794+-32];
	ld.local.v2.u64 	{%rd559, %rd560}, [%rd793+-32];
	mad.lo.s64 	%rd561, %rd559, %rd557, %rd556;
	mad.lo.s64 	%rd562, %rd560, %rd558, %rd561;
	ld.local.v2.u64 	{%rd563, %rd564}, [%rd794+-16];
	ld.local.v2.u64 	{%rd565, %rd566}, [%rd793+-16];
	mad.lo.s64 	%rd567, %rd565, %rd563, %rd562;
	mad.lo.s64 	%rd568, %rd566, %rd564, %rd567;
	ld.local.v2.u64 	{%rd569, %rd570}, [%rd794];
	ld.local.v2.u64 	{%rd571, %rd572}, [%rd793];
	mad.lo.s64 	%rd573, %rd571, %rd569, %rd568;
	mad.lo.s64 	%rd574, %rd572, %rd570, %rd573;
	ld.local.v2.u64 	{%rd575, %rd576}, [%rd794+16];
	ld.local.v2.u64 	{%rd577, %rd578}, [%rd793+16];
	mad.lo.s64 	%rd579, %rd577, %rd575, %rd574;
	mad.lo.s64 	%rd580, %rd578, %rd576, %rd579;
	ld.local.v2.u64 	{%rd581, %rd582}, [%rd794+32];
	ld.local.v2.u64 	{%rd583, %rd584}, [%rd793+32];
	mad.lo.s64 	%rd585, %rd583, %rd581, %rd580;
	mad.lo.s64 	%rd586, %rd584, %rd582, %rd585;
	ld.local.v2.u64 	{%rd587, %rd588}, [%rd794+48];
	ld.local.v2.u64 	{%rd589, %rd590}, [%rd793+48];
	mad.lo.s64 	%rd591, %rd589, %rd587, %rd586;
	mad.lo.s64 	%rd805, %rd590, %rd588, %rd591;
	add.s32 	%r269, %r269, 16;
	add.s64 	%rd794, %rd794, 128;
	add.s64 	%rd793, %rd793, 128;
	setp.ne.s32 	%p64, %r269, 0;
	@%p64 bra 	$L__BB0_136;
$L__BB0_137:
	and.b32  	%r62, %r56, 15;
	setp.eq.s32 	%p65, %r62, 0;
	mov.u32 	%r274, %r56;
	@%p65 bra 	$L__BB0_146;
	and.b32  	%r63, %r56, 7;
	setp.lt.u32 	%p66, %r62, 8;
	@%p66 bra 	$L__BB0_140;
	mul.wide.u32 	%rd593, %r271, 8;
	add.s64 	%rd594, %rd4, %rd593;
	ld.local.u64 	%rd595, [%rd594];
	add.s64 	%rd596, %rd2, %rd593;
	ld.local.u64 	%rd597, [%rd596];
	mad.lo.s64 	%rd598, %rd597, %rd595, %rd805;
	ld.local.u64 	%rd599, [%rd594+8];
	ld.local.u64 	%rd600, [%rd596+8];
	mad.lo.s64 	%rd601, %rd600, %rd599, %rd598;
	ld.local.u64 	%rd602, [%rd594+16];
	ld.local.u64 	%rd603, [%rd596+16];
	mad.lo.s64 	%rd604, %rd603, %rd602, %rd601;
	ld.local.u64 	%rd605, [%rd594+24];
	ld.local.u64 	%rd606, [%rd596+24];
	mad.lo.s64 	%rd607, %rd606, %rd605, %rd604;
	ld.local.u64 	%rd608, [%rd594+32];
	ld.local.u64 	%rd609, [%rd596+32];
	mad.lo.s64 	%rd610, %rd609, %rd608, %rd607;
	ld.local.u64 	%rd611, [%rd594+40];
	ld.local.u64 	%rd612, [%rd596+40];
	mad.lo.s64 	%rd613, %rd612, %rd611, %rd610;
	ld.local.u64 	%rd614, [%rd594+48];
	ld.local.u64 	%rd615, [%rd596+48];
	mad.lo.s64 	%rd616, %rd615, %rd614, %rd613;
	ld.local.u64 	%rd617, [%rd594+56];
	ld.local.u64 	%rd618, [%rd596+56];
	mad.lo.s64 	%rd805, %rd618, %rd617, %rd616;
	add.s32 	%r271, %r271, 8;
$L__BB0_140:
	setp.eq.s32 	%p67, %r63, 0;
	mov.u32 	%r274, %r56;
	@%p67 bra 	$L__BB0_146;
	and.b32  	%r66, %r56, 3;
	setp.lt.u32 	%p68, %r63, 4;
	@%p68 bra 	$L__BB0_143;
	mul.wide.u32 	%rd620, %r271, 8;
	add.s64 	%rd621, %rd4, %rd620;
	ld.local.u64 	%rd622, [%rd621];
	add.s64 	%rd623, %rd2, %rd620;
	ld.local.u64 	%rd624, [%rd623];
	mad.lo.s64 	%rd625, %rd624, %rd622, %rd805;
	ld.local.u64 	%rd626, [%rd621+8];
	ld.local.u64 	%rd627, [%rd623+8];
	mad.lo.s64 	%rd628, %rd627, %rd626, %rd625;
	ld.local.u64 	%rd629, [%rd621+16];
	ld.local.u64 	%rd630, [%rd623+16];
	mad.lo.s64 	%rd631, %rd630, %rd629, %rd628;
	ld.local.u64 	%rd632, [%rd621+24];
	ld.local.u64 	%rd633, [%rd623+24];
	mad.lo.s64 	%rd805, %rd633, %rd632, %rd631;
	add.s32 	%r271, %r271, 4;
$L__BB0_143:
	setp.eq.s32 	%p69, %r66, 0;
	mov.u32 	%r274, %r56;
	@%p69 bra 	$L__BB0_146;
	mul.wide.u32 	%rd634, %r271, 8;
	add.s64 	%rd803, %rd2, %rd634;
	add.s64 	%rd802, %rd4, %rd634;
	neg.s32 	%r273, %r66;
$L__BB0_145:
	.pragma "nounroll";
	ld.local.u64 	%rd635, [%rd802];
	ld.local.u64 	%rd636, [%rd803];
	mad.lo.s64 	%rd805, %rd636, %rd635, %rd805;
	add.s64 	%rd803, %rd803, 8;
	add.s64 	%rd802, %rd802, 8;
	add.s32 	%r273, %r273, 1;
	setp.ne.s32 	%p70, %r273, 0;
	mov.u32 	%r274, %r56;
	@%p70 bra 	$L__BB0_145;
$L__BB0_146:
	setp.ge.s32 	%p71, %r274, %r93;
	@%p71 bra 	$L__BB0_150;
	setp.eq.s32 	%p72, %r274, %r94;
	@%p72 bra 	$L__BB0_149;
	mul.wide.u32 	%rd637, %r274, 8;
	add.s64 	%rd638, %rd4, %rd637;
	ld.local.u64 	%rd792, [%rd638];
$L__BB0_149:
	mul.wide.u32 	%rd639, %r274, 8;
	add.s64 	%rd640, %rd2, %rd639;
	ld.local.u64 	%rd641, [%rd640];
	mad.lo.s64 	%rd805, %rd641, %rd792, %rd805;
	add.s32 	%r274, %r274, 1;
$L__BB0_150:
	setp.ge.s32 	%p73, %r274, %r93;
	@%p73 bra 	$L__BB0_163;
	sub.s32 	%r75, %r93, %r274;
	and.b32  	%r76, %r75, 15;
	sub.s32 	%r248, %r274, %r93;
	setp.gt.u32 	%p74, %r248, -16;
	@%p74 bra 	$L__BB0_154;
	and.b32  	%r249, %r75, -16;
	neg.s32 	%r276, %r249;
	mul.wide.u32 	%rd643, %r274, 8;
	add.s64 	%rd644, %rd643, 64;
	add.s64 	%rd809, %rd4, %rd644;
	add.s64 	%rd808, %rd2, %rd644;
$L__BB0_153:
	.pragma "nounroll";
	ld.local.u64 	%rd645, [%rd809+-64];
	ld.local.u64 	%rd646, [%rd808+-64];
	mad.lo.s64 	%rd647, %rd646, %rd645, %rd805;
	ld.local.u64 	%rd648, [%rd809+-56];
	ld.local.u64 	%rd649, [%rd808+-56];
	mad.lo.s64 	%rd650, %rd649, %rd648, %rd647;
	ld.local.u64 	%rd651, [%rd809+-48];
	ld.local.u64 	%rd652, [%rd808+-48];
	mad.lo.s64 	%rd653, %rd652, %rd651, %rd650;
	ld.local.u64 	%rd654, [%rd809+-40];
	ld.local.u64 	%rd655, [%rd808+-40];
	mad.lo.s64 	%rd656, %rd655, %rd654, %rd653;
	ld.local.u64 	%rd657, [%rd809+-32];
	ld.local.u64 	%rd658, [%rd808+-32];
	mad.lo.s64 	%rd659, %rd658, %rd657, %rd656;
	ld.local.u64 	%rd660, [%rd809+-24];
	ld.local.u64 	%rd661, [%rd808+-24];
	mad.lo.s64 	%rd662, %rd661, %rd660, %rd659;
	ld.local.u64 	%rd663, [%rd809+-16];
	ld.local.u64 	%rd664, [%rd808+-16];
	mad.lo.s64 	%rd665, %rd664, %rd663, %rd662;
	ld.local.u64 	%rd666, [%rd809+-8];
	ld.local.u64 	%rd667, [%rd808+-8];
	mad.lo.s64 	%rd668, %rd667, %rd666, %rd665;
	ld.local.u64 	%rd669, [%rd809];
	ld.local.u64 	%rd670, [%rd808];
	mad.lo.s64 	%rd671, %rd670, %rd669, %rd668;
	ld.local.u64 	%rd672, [%rd809+8];
	ld.local.u64 	%rd673, [%rd808+8];
	mad.lo.s64 	%rd674, %rd673, %rd672, %rd671;
	ld.local.u64 	%rd675, [%rd809+16];
	ld.local.u64 	%rd676, [%rd808+16];
	mad.lo.s64 	%rd677, %rd676, %rd675, %rd674;
	ld.local.u64 	%rd678, [%rd809+24];
	ld.local.u64 	%rd679, [%rd808+24];
	mad.lo.s64 	%rd680, %rd679, %rd678, %rd677;
	ld.local.u64 	%rd681, [%rd809+32];
	ld.local.u64 	%rd682, [%rd808+32];
	mad.lo.s64 	%rd683, %rd682, %rd681, %rd680;
	ld.local.u64 	%rd684, [%rd809+40];
	ld.local.u64 	%rd685, [%rd808+40];
	mad.lo.s64 	%rd686, %rd685, %rd684, %rd683;
	ld.local.u64 	%rd687, [%rd809+48];
	ld.local.u64 	%rd688, [%rd808+48];
	mad.lo.s64 	%rd689, %rd688, %rd687, %rd686;
	ld.local.u64 	%rd690, [%rd809+56];
	ld.local.u64 	%rd691, [%rd808+56];
	mad.lo.s64 	%rd805, %rd691, %rd690, %rd689;
	add.s32 	%r274, %r274, 16;
	add.s32 	%r276, %r276, 16;
	add.s64 	%rd809, %rd809, 128;
	add.s64 	%rd808, %rd808, 128;
	setp.ne.s32 	%p75, %r276, 0;
	@%p75 bra 	$L__BB0_153;
$L__BB0_154:
	setp.eq.s32 	%p76, %r76, 0;
	@%p76 bra 	$L__BB0_163;
	and.b32  	%r83, %r75, 7;
	setp.lt.u32 	%p77, %r76, 8;
	@%p77 bra 	$L__BB0_157;
	mul.wide.u32 	%rd693, %r274, 8;
	add.s64 	%rd694, %rd4, %rd693;
	ld.local.u64 	%rd695, [%rd694];
	add.s64 	%rd696, %rd2, %rd693;
	ld.local.u64 	%rd697, [%rd696];
	mad.lo.s64 	%rd698, %rd697, %rd695, %rd805;
	ld.local.u64 	%rd699, [%rd694+8];
	ld.local.u64 	%rd700, [%rd696+8];
	mad.lo.s64 	%rd701, %rd700, %rd699, %rd698;
	ld.local.u64 	%rd702, [%rd694+16];
	ld.local.u64 	%rd703, [%rd696+16];
	mad.lo.s64 	%rd704, %rd703, %rd702, %rd701;
	ld.local.u64 	%rd705, [%rd694+24];
	ld.local.u64 	%rd706, [%rd696+24];
	mad.lo.s64 	%rd707, %rd706, %rd705, %rd704;
	ld.local.u64 	%rd708, [%rd694+32];
	ld.local.u64 	%rd709, [%rd696+32];
	mad.lo.s64 	%rd710, %rd709, %rd708, %rd707;
	ld.local.u64 	%rd711, [%rd694+40];
	ld.local.u64 	%rd712, [%rd696+40];
	mad.lo.s64 	%rd713, %rd712, %rd711, %rd710;
	ld.local.u64 	%rd714, [%rd694+48];
	ld.local.u64 	%rd715, [%rd696+48];
	mad.lo.s64 	%rd716, %rd715, %rd714, %rd713;
	ld.local.u64 	%rd717, [%rd694+56];
	ld.local.u64 	%rd718, [%rd696+56];
	mad.lo.s64 	%rd805, %rd718, %rd717, %rd716;
	add.s32 	%r274, %r274, 8;
$L__BB0_157:
	setp.eq.s32 	%p78, %r83, 0;
	@%p78 bra 	$L__BB0_163;
	and.b32  	%r86, %r75, 3;
	setp.lt.u32 	%p79, %r83, 4;
	@%p79 bra 	$L__BB0_160;
	mul.wide.u32 	%rd720, %r274, 8;
	add.s64 	%rd721, %rd4, %rd720;
	ld.local.u64 	%rd722, [%rd721];
	add.s64 	%rd723, %rd2, %rd720;
	ld.local.u64 	%rd724, [%rd723];
	mad.lo.s64 	%rd725, %rd724, %rd722, %rd805;
	ld.local.u64 	%rd726, [%rd721+8];
	ld.local.u64 	%rd727, [%rd723+8];
	mad.lo.s64 	%rd728, %rd727, %rd726, %rd725;
	ld.local.u64 	%rd729, [%rd721+16];
	ld.local.u64 	%rd730, [%rd723+16];
	mad.lo.s64 	%rd731, %rd730, %rd729, %rd728;
	ld.local.u64 	%rd732, [%rd721+24];
	ld.local.u64 	%rd733, [%rd723+24];
	mad.lo.s64 	%rd805, %rd733, %rd732, %rd731;
	add.s32 	%r274, %r274, 4;
$L__BB0_160:
	setp.eq.s32 	%p80, %r86, 0;
	@%p80 bra 	$L__BB0_163;
	mul.wide.u32 	%rd734, %r274, 8;
	add.s64 	%rd818, %rd2, %rd734;
	add.s64 	%rd817, %rd4, %rd734;
	neg.s32 	%r281, %r86;
$L__BB0_162:
	.pragma "nounroll";
	ld.local.u64 	%rd735, [%rd817];
	ld.local.u64 	%rd736, [%rd818];
	mad.lo.s64 	%rd805, %rd736, %rd735, %rd805;
	add.s64 	%rd818, %rd818, 8;
	add.s64 	%rd817, %rd817, 8;
	add.s32 	%r281, %r281, 1;
	setp.ne.s32 	%p81, %r281, 0;
	@%p81 bra 	$L__BB0_162;
$L__BB0_163:
	ld.param.u64 	%rd747, [_ZN36_GLOBAL__N__dac83e3f_4_k_cu_39eeb14718concat_copy_kernelEPKPKfPKliPfS5_ii_param_0];
	cvta.to.global.u64 	%rd737, %rd747;
	mul.wide.u32 	%rd738, %r268, 8;
	add.s64 	%rd739, %rd737, %rd738;
	ld.global.nc.u64 	%rd740, [%rd739];
	cvta.to.global.u64 	%rd741, %rd740;
	shl.b64 	%rd742, %rd805, 2;
	add.s64 	%rd743, %rd741, %rd742;
	ld.global.nc.f32 	%f1, [%rd743];
	cvta.to.global.u64 	%rd744, %rd249;
	shl.b64 	%rd745, %rd20, 2;
	add.s64 	%rd746, %rd744, %rd745;
	st.global.f32 	[%rd746], %f1;
$L__BB0_164:
	ret;

}


// ===== COMPILED SASS (sm_100) =====

	.target	sm_100

	.elftype	@"ET_EXEC"


//--------------------- .note.nv.tkinfo           --------------------------
	.section	.note.nv.tkinfo,"",@"SHT_NOTE"
	.sectionflags	@"SHF_NOTE_NV_TKINFO"
	.tkinfo
        /*0018*/ 	.word	0x00000002
        /*0030*/ 	.string	""
        /*0030*/ 	.string	"ptxas"
        /*0030*/ 	.string	"Cuda compilation tools, release 13.0, V13.0.88"
        /*0030*/ 	.string	"Build cuda_13.0.r13.0/compiler.36424714_0"
        /*0030*/ 	.string	"-arch sm_100 -m 64 "



//--------------------- .note.nv.cuinfo           --------------------------
	.section	.note.nv.cuinfo,"",@"SHT_NOTE"
	.sectionflags	@"SHF_NOTE_NV_CUINFO"
        /*0018*/ 	.short	0x0002
        /*001a*/ 	.short	0x0064
        /*001c*/ 	.short	0x0082
	.zero		2


//--------------------- .nv.info                  --------------------------
	.section	.nv.info,"",@"SHT_CUDA_INFO"
	.align	4


	//----- nvinfo : EIATTR_REGCOUNT
	.align		4
        /*0000*/ 	.byte	0x04, 0x2f
        /*0002*/ 	.short	(.L_1 - .L_0)
	.align		4
.L_0:
        /*0004*/ 	.word	index@(_ZN36_GLOBAL__N__dac83e3f_4_k_cu_39eeb14718concat_copy_kernelEPKPKfPKliPfS5_ii)
        /*0008*/ 	.word	0x00000020


	//----- nvinfo : EIATTR_FRAME_SIZE
	.align		4
.L_1:
        /*000c*/ 	.byte	0x04, 0x11
        /*000e*/ 	.short	(.L_3 - .L_2)
	.align		4
.L_2:
        /*0010*/ 	.word	index@($__internal_0_$__cuda_sm20_div_s64)
        /*0014*/ 	.word	0x00000060


	//----- nvinfo : EIATTR_FRAME_SIZE
	.align		4
.L_3:
        /*0018*/ 	.byte	0x04, 0x11
        /*001a*/ 	.short	(.L_5 - .L_4)
	.align		4
.L_4:
        /*001c*/ 	.word	index@(_ZN36_GLOBAL__N__dac83e3f_4_k_cu_39eeb14718concat_copy_kernelEPKPKfPKliPfS5_ii)
        /*0020*/ 	.word	0x00000060


	//----- nvinfo : EIATTR_MIN_STACK_SIZE
	.align		4
.L_5:
        /*0024*/ 	.byte	0x04, 0x12
        /*0026*/ 	.short	(.L_7 - .L_6)
	.align		4
.L_6:
        /*0028*/ 	.word	index@(_ZN36_GLOBAL__N__dac83e3f_4_k_cu_39eeb14718concat_copy_kernelEPKPKfPKliPfS5_ii)
        /*002c*/ 	.word	0x00000060
.L_7:


//--------------------- .nv.compat                --------------------------
	.section	.nv.compat,"",@"SHT_CUDA_COMPAT_INFO"
	.align	4
        /*0000*/ 	.byte	0x02, 0x09, 0x00, 0x00, 0x02, 0x02, 0x01, 0x00, 0x02, 0x05, 0x05, 0x00, 0x03, 0x07, 0x01, 0x01
        /*0010*/ 	.byte	0x02, 0x03, 0x00, 0x00, 0x02, 0x06, 0x01, 0x00, 0x04, 0x0b, 0x08, 0x00, 0x09, 0x00, 0x00, 0x00
        /*0020*/ 	.byte	0x00, 0x00, 0x00, 0x00


//--------------------- .nv.info._ZN36_GLOBAL__N__dac83e3f_4_k_cu_39eeb14718concat_copy_kernelEPKPKfPKliPfS5_ii --------------------------
	.section	.nv.info._ZN36_GLOBAL__N__dac83e3f_4_k_cu_39eeb14718concat_copy_kernelEPKPKfPKliPfS5_ii,"",@"SHT_CUDA_INFO"
	.sectionflags	@""
	.align	4


	//----- nvinfo : EIATTR_CUDA_API_VERSION
	.align		4
        /*0000*/ 	.byte	0x04, 0x37
        /*0002*/ 	.short	(.L_9 - .L_8)
.L_8:
        /*0004*/ 	.word	0x00000082


	//----- nvinfo : EIATTR_KPARAM_INFO
	.align		4
.L_9:
        /*0008*/ 	.byte	0x04, 0x17
        /*000a*/ 	.short	(.L_11 - .L_10)
.L_10:
        /*000c*/ 	.word	0x00000000
        /*0010*/ 	.short	0x0006
        /*0012*/ 	.short	0x002c
        /*0014*/ 	.byte	0x00, 0xf0, 0x11, 0x00


	//----- nvinfo : EIATTR_KPARAM_INFO
	.align		4
.L_11:
        /*0018*/ 	.byte	0x04, 0x17
        /*001a*/ 	.short	(.L_13 - .L_12)
.L_12:
        /*001c*/ 	.word	0x00000000
        /*0020*/ 	.short	0x0005
        /*0022*/ 	.short	0x0028
        /*0024*/ 	.byte	0x00, 0xf0, 0x11, 0x00


	//----- nvinfo : EIATTR_KPARAM_INFO
	.align		4
.L_13:
        /*0028*/ 	.byte	0x04, 0x17
        /*002a*/ 	.short	(.L_15 - .L_14)
.L_14:
        /*002c*/ 	.word	0x00000000
        /*0030*/ 	.short	0x0004
        /*0032*/ 	.short	0x0020
        /*0034*/ 	.byte	0x00, 0xf5, 0x21, 0x00


	//----- nvinfo : EIATTR_KPARAM_INFO
	.align		4
.L_15:
        /*0038*/ 	.byte	0x04, 0x17
        /*003a*/ 	.short	(.L_17 - .L_16)
.L_16:
        /*003c*/ 	.word	0x00000000
        /*0040*/ 	.short	0x0003
        /*0042*/ 	.short	0x0018
        /*0044*/ 	.byte	0x00, 0xf5, 0x21, 0x00


	//----- nvinfo : EIATTR_KPARAM_INFO
	.align		4
.L_17:
        /*0048*/ 	.byte	0x04, 0x17
        /*004a*/ 	.short	(.L_19 - .L_18)
.L_18:
        /*004c*/ 	.word	0x00000000
        /*0050*/ 	.short	0x0002
        /*0052*/ 	.short	0x0010
        /*0054*/ 	.byte	0x00, 0xf0, 0x11, 0x00


	//----- nvinfo : EIATTR_KPARAM_INFO
	.align		4
.L_19:
        /*0058*/ 	.byte	0x04, 0x17
        /*005a*/ 	.short	(.L_21 - .L_20)
.L_20:
        /*005c*/ 	.word	0x00000000
        /*0060*/ 	.short	0x0001
        /*0062*/ 	.short	0x0008
        /*0064*/ 	.byte	0x00, 0xf5, 0x21, 0x00


	//----- nvinfo : EIATTR_KPARAM_INFO
	.align		4
.L_21:
        /*0068*/ 	.byte	0x04, 0x17
        /*006a*/ 	.short	(.L_23 - .L_22)
.L_22:
        /*006c*/ 	.word	0x00000000
        /*0070*/ 	.short	0x0000
        /*0072*/ 	.short	0x0000
        /*0074*/ 	.byte	0x00, 0xf5, 0x21, 0x00


	//----- nvinfo : EIATTR_SPARSE_MMA_MASK
	.align		4
.L_23:
        /*0078*/ 	.byte	0x03, 0x50
        /*007a*/ 	.short	0x0000


	//----- nvinfo : EIATTR_MAXREG_COUNT
	.align		4
        /*007c*/ 	.byte	0x03, 0x1b
        /*007e*/ 	.short	0x00ff


	//----- nvinfo : EIATTR_MERCURY_ISA_VERSION
	.align		4
        /*0080*/ 	.byte	0x03, 0x5f
        /*0082*/ 	.short	0x0101


	//----- nvinfo : EIATTR_VRC_CTA_INIT_COUNT
	.align		4
        /*0084*/ 	.byte	0x02, 0x4a
	.zero		1
	.zero		1


	//----- nvinfo : EIATTR_EXIT_INSTR_OFFSETS
	.align		4
        /*0088*/ 	.byte	0x04, 0x1c
        /*008a*/ 	.short	(.L_25 - .L_24)


	//   ....[0]....
.L_24:
        /*008c*/ 	.word	0x00001d20


	//   ....[1]....
        /*0090*/ 	.word	0x00006d20


	//   ....[2]....
        /*0094*/ 	.word	0x00008ab0


	//----- nvinfo : EIATTR_CRS_STACK_SIZE
	.align		4
.L_25:
        /*0098*/ 	.byte	0x04, 0x1e
        /*009a*/ 	.short	(.L_27 - .L_26)
.L_26:
        /*009c*/ 	.word	0x00000000


	//----- nvinfo : EIATTR_CBANK_PARAM_SIZE
	.align		4
.L_27:
        /*00a0*/ 	.byte	0x03, 0x19
        /*00a2*/ 	.short	0x0030


	//----- nvinfo : EIATTR_PARAM_CBANK
	.align		4
        /*00a4*/ 	.byte	0x04, 0x0a
        /*00a6*/ 	.short	(.L_29 - .L_28)
	.align		4
.L_28:
        /*00a8*/ 	.word	index@(.nv.constant0._ZN36_GLOBAL__N__dac83e3f_4_k_cu_39eeb14718concat_copy_kernelEPKPKfPKliPfS5_ii)
        /*00ac*/ 	.short	0x0380
        /*00ae*/ 	.short	0x0030


	//----- nvinfo : EIATTR_SW_WAR
	.align		4
.L_29:
        /*00b0*/ 	.byte	0x04, 0x36
        /*00b2*/ 	.short	(.L_31 - .L_30)
.L_30:
        /*00b4*/ 	.word	0x00000008
.L_31:


//--------------------- .nv.callgraph             --------------------------
	.section	.nv.callgraph,"",@"SHT_CUDA_CALLGRAPH"
	.align	4
	.sectionentsize	8
	.align		4
        /*0000*/ 	.word	0x00000000
	.align		4
        /*0004*/ 	.word	0xffffffff
	.align		4
        /*0008*/ 	.word	0x00000000
	.align		4
        /*000c*/ 	.word	0xfffffffe
	.align		4
        /*0010*/ 	.word	0x00000000
	.align		4
        /*0014*/ 	.word	0xfffffffd
	.align		4
        /*0018*/ 	.word	0x00000000
	.align		4
        /*001c*/ 	.word	0xfffffffc


//--------------------- .text._ZN36_GLOBAL__N__dac83e3f_4_k_cu_39eeb14718concat_copy_kernelEPKPKfPKliPfS5_ii --------------------------
	.section	.text._ZN36_GLOBAL__N__dac83e3f_4_k_cu_39eeb14718concat_copy_kernelEPKPKfPKliPfS5_ii,"ax",@progbits
	.align	128
.text._ZN36_GLOBAL__N__dac83e3f_4_k_cu_39eeb14718concat_copy_kernelEPKPKfPKliPfS5_ii:
        .type           _ZN36_GLOBAL__N__dac83e3f_4_k_cu_39eeb14718concat_copy_kernelEPKPKfPKliPfS5_ii,@function
        .size           _ZN36_GLOBAL__N__dac83e3f_4_k_cu_39eeb14718concat_copy_kernelEPKPKfPKliPfS5_ii,(.L_x_121 - _ZN36_GLOBAL__N__dac83e3f_4_k_cu_39eeb14718concat_copy_kernelEPKPKfPKliPfS5_ii)
        .other          _ZN36_GLOBAL__N__dac83e3f_4_k_cu_39eeb14718concat_copy_kernelEPKPKfPKliPfS5_ii,@"STO_CUDA_ENTRY STV_DEFAULT"
_ZN36_GLOBAL__N__dac83e3f_4_k_cu_39eeb14718concat_copy_kernelEPKPKfPKliPfS5_ii:
[----:B------:R-:W0:Y:S01]  /*0000*/  LDC R1, c[0x0][0x37c] ;  /* 0x0000df00ff017b82 */ /* 0x000e220000000800 */
[----:B------:R-:W1:Y:S01]  /*0010*/  LDCU UR5, c[0x0][0x3a8] ;  /* 0x00007500ff0577ac */ /* 0x000e620008000800 */
[----:B------:R-:W-:Y:S01]  /*0020*/  HFMA2 R5, -RZ, RZ, 0, 0 ;  /* 0x00000000ff057431 */ /* 0x000fe200000001ff */
[----:B0-----:R-:W-:Y:S01]  /*0030*/  IADD3 R1, PT, PT, R1, -0x60, RZ ;  /* 0xffffffa001017810 */ /* 0x001fe20007ffe0ff */
[----:B------:R-:W-:Y:S01]  /*0040*/  IMAD.MOV.U32 R4, RZ, RZ, 0x1 ;  /* 0x00000001ff047424 */ /* 0x000fe200078e00ff */
[----:B------:R-:W-:Y:S01]  /*0050*/  MOV R7, 0x0 ;  /* 0x0000000000077802 */ /* 0x000fe20000000f00 */
[----:B------:R-:W-:Y:S01]  /*0060*/  IMAD.MOV.U32 R6, RZ, RZ, 0x1 ;  /* 0x00000001ff067424 */ /* 0x000fe200078e00ff */
[C---:B------:R-:W-:Y:S01]  /*0070*/  R2UR UR6, R1.reuse ;  /* 0x00000000010672ca */ /* 0x040fe200000e0000 */
[----:B------:R0:W-:Y:S01]  /*0080*/  STL.128 [R1], RZ ;  /* 0x000000ff01007387 */ /* 0x0001e20000100c00 */
[C---:B------:R-:W-:Y:S01]  /*0090*/  R2UR UR15, R1.reuse ;  /* 0x00000000010f72ca */ /* 0x040fe200000e0000 */
[----:B------:R-:W2:Y:S01]  /*00a0*/  LDCU.64 UR12, c[0x0][0x358] ;  /* 0x00006b00ff0c77ac */ /* 0x000ea20008000a00 */
[----:B------:R-:W-:Y:S01]  /*00b0*/  R2UR UR14, R1 ;  /* 0x00000000010e72ca */ /* 0x000fe200000e0000 */
[----:B------:R0:W-:Y:S04]  /*00c0*/  STL.128 [R1+0x20], R4 ;  /* 0x0000200401007387 */ /* 0x0001e80000100c00 */
[----:B------:R0:W-:Y:S01]  /*00d0*/  STL.128 [R1+0x30], R4 ;  /* 0x0000300401007387 */ /* 0x0001e20000100c00 */
[----:B-1----:R-:W-:-:S03]  /*00e0*/  UISETP.GE.AND UP0, UPT, UR5, 0x1, UPT ;  /* 0x000000010500788c */ /* 0x002fc6000bf06270 */
[----:B------:R0:W-:Y:S06]  /*00f0*/  STL.128 [R1+0x10], RZ ;  /* 0x000010ff01007387 */ /* 0x0001ec0000100c00 */
[----:B------:R-:W-:Y:S05]  /*0100*/  BRA.U !UP0, `(.L_x_0) ;  /* 0x0000000908947547 */ /* 0x000fea000b800000 */
[----:B------:R-:W-:Y:S01]  /*0110*/  UISETP.GE.U32.AND UP2, UPT, UR5, 0x10, UPT ;  /* 0x000000100500788c */ /* 0x000fe2000bf46070 */
[----:B0-----:R-:W-:Y:S01]  /*0120*/  IMAD.MOV.U32 R6, RZ, RZ, RZ ;  /* 0x000000ffff067224 */ /* 0x001fe200078e00ff */
[----:B------:R-:W-:-:S04]  /*0130*/  ULOP3.LUT UR10, UR5, 0xf, URZ, 0xc0, !UPT ;  /* 0x0000000f050a7892 */ /* 0x000fc8000f8ec0ff */
[----:B------:R-:W-:-:S03]  /*0140*/  UISETP.NE.AND UP1, UPT, UR10, URZ, UPT ;  /* 0x000000ff0a00728c */ /* 0x000fc6000bf25270 */
[----:B------:R-:W-:Y:S08]  /*0150*/  BRA.U !UP2, `(.L_x_1) ;  /* 0x000000050a4c7547 */ /* 0x000ff0000b800000 */
[----:B------:R-:W0:Y:S01]  /*0160*/  LDCU.64 UR8, c[0x0][0x3a0] ;  /* 0x00007400ff0877ac */ /* 0x000e220008000a00 */
[----:B------:R-:W-:Y:S01]  /*0170*/  IADD3 R0, PT, PT, R1, 0x60, RZ ;  /* 0x0000006001007810 */ /* 0x000fe20007ffe0ff */
[----:B0-----:R-:W-:Y:S02]  /*0180*/  UIADD3 UR4, UP2, UPT, UR8, 0x40, URZ ;  /* 0x0000004008047890 */ /* 0x001fe4000ff5e0ff */
[----:B------:R-:W-:Y:S02]  /*0190*/  ULOP3.LUT UR8, UR5, 0x7ffffff0, URZ, 0xc0, !UPT ;  /* 0x7ffffff005087892 */ /* 0x000fe4000f8ec0ff */
[----:B------:R-:W-:Y:S02]  /*01a0*/  UIADD3.X UR7, UPT, UPT, URZ, UR9, URZ, UP2, !UPT ;  /* 0x00000009ff077290 */ /* 0x000fe400097fe4ff */
[----:B------:R-:W-:Y:S01]  /*01b0*/  MOV R14, UR4 ;  /* 0x00000004000e7c02 */ /* 0x000fe20008000f00 */
[----:B------:R-:W-:Y:S02]  /*01c0*/  UIADD3 UR9, UPT, UPT, -UR8, URZ, URZ ;  /* 0x000000ff08097290 */ /* 0x000fe4000fffe1ff */
[----:B------:R-:W-:-:S02]  /*01d0*/  IMAD.U32 R6, RZ, RZ, UR8 ;  /* 0x00000008ff067e24 */ /* 0x000fc4000f8e00ff */
[----:B------:R-:W-:-:S08]  /*01e0*/  IMAD.U32 R15, RZ, RZ, UR7 ;  /* 0x00000007ff0f7e24 */ /* 0x000fd0000f8e00ff */
.L_x_2:
[----:B--2---:R-:W2:Y:S04]  /*01f0*/  LDG.E.CONSTANT R8, desc[UR12][R14.64+-0x40] ;  /* 0xffffc00c0e087981 */ /* 0x004ea8000c1e9900 */
[----:B------:R-:W3:Y:S04]  /*0200*/  LDG.E.CONSTANT R10, desc[UR12][R14.64+-0x38] ;  /* 0xffffc80c0e0a7981 */ /* 0x000ee8000c1e9900 */
[----:B------:R-:W4:Y:S04]  /*0210*/  LDG.E.CONSTANT R24, desc[UR12][R14.64+-0x30] ;  /* 0xffffd00c0e187981 */ /* 0x000f28000c1e9900 */
[----:B------:R-:W5:Y:S04]  /*0220*/  LDG.E.CONSTANT R21, desc[UR12][R14.64+-0x28] ;  /* 0xffffd80c0e157981 */ /* 0x000f68000c1e9900 */
        /* <DEDUP_REMOVED lines=11> */
[----:B------:R0:W5:Y:S01]  /*02e0*/  LDG.E.CONSTANT R5, desc[UR12][R14.64+0x38] ;  /* 0x0000380c0e057981 */ /* 0x000162000c1e9900 */
[----:B------:R-:W-:-:S04]  /*02f0*/  UIADD3 UR9, UPT, UPT, UR9, 0x10, URZ ;  /* 0x0000001009097890 */ /* 0x000fc8000fffe0ff */
[----:B------:R-:W-:Y:S01]  /*0300*/  UISETP.NE.AND UP2, UPT, UR9, URZ, UPT ;  /* 0x000000ff0900728c */ /* 0x000fe2000bf45270 */
[----:B0-----:R-:W-:-:S04]  /*0310*/  IADD3 R14, P0, PT, R14, 0x80, RZ ;  /* 0x000000800e0e7810 */ /* 0x001fc80007f1e0ff */
[----:B------:R-:W-:Y:S02]  /*0320*/  IADD3.X R15, PT, PT, RZ, R15, RZ, P0, !PT ;  /* 0x0000000fff0f7210 */ /* 0x000fe400007fe4ff */
[----:B--2---:R-:W-:Y:S02]  /*0330*/  SHF.R.S32.HI R9, RZ, 0x1f, R8 ;  /* 0x0000001fff097819 */ /* 0x004fe40000011408 */
[----:B---3--:R-:W-:Y:S02]  /*0340*/  SHF.R.S32.HI R11, RZ, 0x1f, R10 ;  /* 0x0000001fff0b7819 */ /* 0x008fe4000001140a */
[----:B----4-:R-:W-:-:S03]  /*0350*/  SHF.R.S32.HI R23, RZ, 0x1f, R24 ;  /* 0x0000001fff177819 */ /* 0x010fc60000011418 */
[----:B------:R0:W-:Y:S01]  /*0360*/  STL.128 [R0+-0x40], R8 ;  /* 0xffffc00800007387 */ /* 0x0001e20000100c00 */
[----:B-----5:R-:W-:Y:S02]  /*0370*/  SHF.R.S32.HI R22, RZ, 0x1f, R21 ;  /* 0x0000001fff167819 */ /* 0x020fe40000011415 */
[----:B------:R-:W-:Y:S02]  /*0380*/  SHF.R.S32.HI R25, RZ, 0x1f, R20 ;  /* 0x0000001fff197819 */ /* 0x000fe40000011414 */
[----:B------:R-:W-:Y:S02]  /*0390*/  SHF.R.S32.HI R26, RZ, 0x1f, R19 ;  /* 0x0000001fff1a7819 */ /* 0x000fe40000011413 */
[----:B0-----:R-:W-:Y:S01]  /*03a0*/  MOV R8, R24 ;  /* 0x0000001800087202 */ /* 0x001fe20000000f00 */
[----:B------:R-:W-:Y:S01]  /*03b0*/  IMAD.MOV.U32 R9, RZ, RZ, R23 ;  /* 0x000000ffff097224 */ /* 0x000fe200078e0017 */
[----:B------:R-:W-:Y:S01]  /*03c0*/  MOV R10, R21 ;  /* 0x00000015000a7202 */ /* 0x000fe20000000f00 */
[----:B------:R-:W-:Y:S01]  /*03d0*/  IMAD.MOV.U32 R11, RZ, RZ, R22 ;  /* 0x000000ffff0b7224 */ /* 0x000fe200078e0016 */
[----:B------:R-:W-:-:S02]  /*03e0*/  SHF.R.S32.HI R21, RZ, 0x1f, R18 ;  /* 0x0000001fff157819 */ /* 0x000fc40000011412 */
[----:B------:R-:W-:Y:S02]  /*03f0*/  SHF.R.S32.HI R22, RZ, 0x1f, R17 ;  /* 0x0000001fff167819 */ /* 0x000fe40000011411 */
[----:B------:R0:W-:Y:S02]  /*0400*/  STL.128 [R0+-0x30], R8 ;  /* 0xffffd00800007387 */ /* 0x0001e40000100c00 */
[----:B0-----:R-:W-:Y:S01]  /*0410*/  MOV R8, R20 ;  /* 0x0000001400087202 */ /* 0x001fe20000000f00 */
[----:B------:R-:W-:Y:S01]  /*0420*/  IMAD.MOV.U32 R9, RZ, RZ, R25 ;  /* 0x000000ffff097224 */ /* 0x000fe200078e0019 */
[----:B------:R-:W-:Y:S01]  /*0430*/  MOV R10, R19 ;  /* 0x00000013000a7202 */ /* 0x000fe20000000f00 */
[----:B------:R-:W-:Y:S01]  /*0440*/  IMAD.MOV.U32 R11, RZ, RZ, R26 ;  /* 0x000000ffff0b7224 */ /* 0x000fe200078e001a */
[----:B------:R-:W-:Y:S02]  /*0450*/  SHF.R.S32.HI R19, RZ, 0x1f, R16 ;  /* 0x0000001fff137819 */ /* 0x000fe40000011410 */
[----:B------:R-:W-:-:S02]  /*0460*/  SHF.R.S32.HI R20, RZ, 0x1f, R13 ;  /* 0x0000001fff147819 */ /* 0x000fc4000001140d */
[----:B------:R0:W-:Y:S02]  /*0470*/  STL.128 [R0+-0x20], R8 ;  /* 0xffffe00800007387 */ /* 0x0001e40000100c00 */
[----:B0-----:R-:W-:Y:S01]  /*0480*/  MOV R8, R18 ;  /* 0x0000001200087202 */ /* 0x001fe20000000f00 */
[----:B------:R-:W-:Y:S01]  /*0490*/  IMAD.MOV.U32 R9, RZ, RZ, R21 ;  /* 0x000000ffff097224 */ /* 0x000fe200078e0015 */
[----:B------:R-:W-:Y:S01]  /*04a0*/  MOV R10, R17 ;  /* 0x00000011000a7202 */ /* 0x000fe20000000f00 */
[----:B------:R-:W-:Y:S01]  /*04b0*/  IMAD.MOV.U32 R11, RZ, RZ, R22 ;  /* 0x000000ffff0b7224 */ /* 0x000fe200078e0016 */
[----:B------:R-:W-:Y:S02]  /*04c0*/  SHF.R.S32.HI R17, RZ, 0x1f, R12 ;  /* 0x0000001fff117819 */ /* 0x000fe4000001140c */
[----:B------:R-:W-:Y:S02]  /*04d0*/  SHF.R.S32.HI R18, RZ, 0x1f, R7 ;  /* 0x0000001fff127819 */ /* 0x000fe40000011407 */
[----:B------:R0:W-:Y:S02]  /*04e0*/  STL.128 [R0+-0x10], R8 ;  /* 0xfffff00800007387 */ /* 0x0001e40000100c00 */
[----:B0-----:R-:W-:Y:S01]  /*04f0*/  MOV R8, R16 ;  /* 0x0000001000087202 */ /* 0x001fe20000000f00 */
[----:B------:R-:W-:Y:S01]  /*0500*/  IMAD.MOV.U32 R9, RZ, RZ, R19 ;  /* 0x000000ffff097224 */ /* 0x000fe200078e0013 */
[----:B------:R-:W-:Y:S01]  /*0510*/  MOV R10, R13 ;  /* 0x0000000d000a7202 */ /* 0x000fe20000000f00 */
[----:B------:R-:W-:Y:S01]  /*0520*/  IMAD.MOV.U32 R11, RZ, RZ, R20 ;  /* 0x000000ffff0b7224 */ /* 0x000fe200078e0014 */
[----:B------:R-:W-:-:S02]  /*0530*/  SHF.R.S32.HI R13, RZ, 0x1f, R2 ;  /* 0x0000001fff0d7819 */ /* 0x000fc40000011402 */
[----:B------:R-:W-:Y:S02]  /*0540*/  SHF.R.S32.HI R16, RZ, 0x1f, R3 ;  /* 0x0000001fff107819 */ /* 0x000fe40000011403 */
[----:B------:R0:W-:Y:S02]  /*0550*/  STL.128 [R0], R8 ;  /* 0x0000000800007387 */ /* 0x0001e40000100c00 */
[----:B0-----:R-:W-:Y:S01]  /*0560*/  MOV R8, R12 ;  /* 0x0000000c00087202 */ /* 0x001fe20000000f00 */
[----:B------:R-:W-:Y:S01]  /*0570*/  IMAD.MOV.U32 R9, RZ, RZ, R17 ;  /* 0x000000ffff097224 */ /* 0x000fe200078e0011 */
[----:B------:R-:W-:Y:S01]  /*0580*/  MOV R10, R7 ;  /* 0x00000007000a7202 */ /* 0x000fe20000000f00 */
[----:B------:R-:W-:Y:S01]  /*0590*/  IMAD.MOV.U32 R11, RZ, RZ, R18 ;  /* 0x000000ffff0b7224 */ /* 0x000fe200078e0012 */
[----:B------:R-:W-:Y:S02]  /*05a0*/  SHF.R.S32.HI R7, RZ, 0x1f, R4 ;  /* 0x0000001fff077819 */ /* 0x000fe40000011404 */
[----:B------:R-:W-:-:S02]  /*05b0*/  SHF.R.S32.HI R12, RZ, 0x1f, R5 ;  /* 0x0000001fff0c7819 */ /* 0x000fc40000011405 */
[----:B------:R0:W-:Y:S02]  /*05c0*/  STL.128 [R0+0x10], R8 ;  /* 0x0000100800007387 */ /* 0x0001e40000100c00 */
[----:B0-----:R-:W-:Y:S01]  /*05d0*/  MOV R8, R2 ;  /* 0x0000000200087202 */ /* 0x001fe20000000f00 */
[----:B------:R-:W-:Y:S01]  /*05e0*/  IMAD.MOV.U32 R9, RZ, RZ, R13 ;  /* 0x000000ffff097224 */ /* 0x000fe200078e000d */
[----:B------:R-:W-:Y:S01]  /*05f0*/  MOV R10, R3 ;  /* 0x00000003000a7202 */ /* 0x000fe20000000f00 */
[----:B------:R-:W-:-:S05]  /*0600*/  IMAD.MOV.U32 R11, RZ, RZ, R16 ;  /* 0x000000ffff0b7224 */ /* 0x000fca00078e0010 */
[----:B------:R0:W-:Y:S02]  /*0610*/  STL.128 [R0+0x20], R8 ;  /* 0x0000200800007387 */ /* 0x0001e40000100c00 */
[----:B0-----:R-:W-:Y:S01]  /*0620*/  MOV R8, R4 ;  /* 0x0000000400087202 */ /* 0x001fe20000000f00 */
[----:B------:R-:W-:Y:S01]  /*0630*/  IMAD.MOV.U32 R9, RZ, RZ, R7 ;  /* 0x000000ffff097224 */ /* 0x000fe200078e0007 */
[----:B------:R-:W-:Y:S01]  /*0640*/  MOV R10, R5 ;  /* 0x00000005000a7202 */ /* 0x000fe20000000f00 */
[----:B------:R-:W-:-:S05]  /*0650*/  IMAD.MOV.U32 R11, RZ, RZ, R12 ;  /* 0x000000ffff0b7224 */ /* 0x000fca00078e000c */
[----:B------:R0:W-:Y:S02]  /*0660*/  STL.128 [R0+0x30], R8 ;  /* 0x0000300800007387 */ /* 0x0001e40000100c00 */
[----:B0-----:R-:W-:Y:S01]  /*0670*/  VIADD R0, R0, 0x80 ;  /* 0x0000008000007836 */ /* 0x001fe20000000000 */
[----:B------:R-:W-:Y:S06]  /*0680*/  BRA.U UP2, `(.L_x_2) ;  /* 0xfffffff902d87547 */ /* 0x000fec000b83ffff */
.L_x_1:
[----:B------:R-:W-:Y:S01]  /*0690*/  IADD3 R3, PT, PT, R1, 0x20, RZ ;  /* 0x0000002001037810 */ /* 0x000fe20007ffe0ff */
[----:B------:R-:W-:Y:S06]  /*06a0*/  BRA.U !UP1, `(.L_x_0) ;  /* 0x00000005092c7547 */ /* 0x000fec000b800000 */
[----:B------:R-:W-:Y:S02]  /*06b0*/  UISETP.GE.U32.AND UP1, UPT, UR10, 0x8, UPT ;  /* 0x000000080a00788c */ /* 0x000fe4000bf26070 */
[----:B------:R-:W-:-:S04]  /*06c0*/  ULOP3.LUT UR7, UR5, 0x7, URZ, 0xc0, !UPT ;  /* 0x0000000705077892 */ /* 0x000fc8000f8ec0ff */
[----:B------:R-:W-:-:S03]  /*06d0*/  UISETP.NE.AND UP2, UPT, UR7, URZ, UPT ;  /* 0x000000ff0700728c */ /* 0x000fc6000bf45270 */
[----:B------:R-:W-:Y:S08]  /*06e0*/  BRA.U !UP1, `(.L_x_3) ;  /* 0x0000000109987547 */ /* 0x000ff0000b800000 */
[----:B------:R-:W0:Y:S02]  /*06f0*/  LDC.64 R8, c[0x0][0x3a0] ;  /* 0x0000e800ff087b82 */ /* 0x000e240000000a00 */
[----:B0-----:R-:W-:-:S05]  /*0700*/  IMAD.WIDE.U32 R8, R6, 0x8, R8 ;  /* 0x0000000806087825 */ /* 0x001fca00078e0008 */
[----:B--2---:R-:W2:Y:S04]  /*0710*/  LDG.E.CONSTANT R7, desc[UR12][R8.64] ;  /* 0x0000000c08077981 */ /* 0x004ea8000c1e9900 */
[----:B------:R-:W3:Y:S04]  /*0720*/  LDG.E.CONSTANT R10, desc[UR12][R8.64+0x8] ;  /* 0x0000080c080a7981 */ /* 0x000ee8000c1e9900 */
[----:B------:R-:W4:Y:S04]  /*0730*/  LDG.E.CONSTANT R12, desc[UR12][R8.64+0x10] ;  /* 0x0000100c080c7981 */ /* 0x000f28000c1e9900 */
[----:B------:R-:W5:Y:S04]  /*0740*/  LDG.E.CONSTANT R13, desc[UR12][R8.64+0x18] ;  /* 0x0000180c080d7981 */ /* 0x000f68000c1e9900 */
[----:B------:R-:W5:Y:S04]  /*0750*/  LDG.E.CONSTANT R14, desc[UR12][R8.64+0x20] ;  /* 0x0000200c080e7981 */ /* 0x000f68000c1e9900 */
[----:B------:R-:W5:Y:S04]  /*0760*/  LDG.E.CONSTANT R4, desc[UR12][R8.64+0x28] ;  /* 0x0000280c08047981 */ /* 0x000f68000c1e9900 */
[----:B------:R-:W5:Y:S04]  /*0770*/  LDG.E.CONSTANT R2, desc[UR12][R8.64+0x30] ;  /* 0x0000300c08027981 */ /* 0x000f68000c1e9900 */
[----:B------:R0:W5:Y:S01]  /*0780*/  LDG.E.CONSTANT R0, desc[UR12][R8.64+0x38] ;  /* 0x0000380c08007981 */ /* 0x000162000c1e9900 */
[C---:B------:R-:W-:Y:S01]  /*0790*/  LEA R5, R6.reuse, UR14, 0x3 ;  /* 0x0000000e06057c11 */ /* 0x040fe2000f8e18ff */
[----:B------:R-:W-:Y:S01]  /*07a0*/  VIADD R6, R6, 0x8 ;  /* 0x0000000806067836 */ /* 0x000fe20000000000 */
[--C-:B--2---:R-:W-:Y:S01]  /*07b0*/  SHF.R.S32.HI R16, RZ, 0x1f, R7.reuse ;  /* 0x0000001fff107819 */ /* 0x104fe20000011407 */
[----:B0-----:R-:W-:Y:S01]  /*07c0*/  IMAD.MOV.U32 R8, RZ, RZ, R7 ;  /* 0x000000ffff087224 */ /* 0x001fe200078e0007 */
[----:B---3--:R-:W-:-:S02]  /*07d0*/  SHF.R.S32.HI R11, RZ, 0x1f, R10 ;  /* 0x0000001fff0b7819 */ /* 0x008fc4000001140a */
[----:B------:R-:W-:Y:S02]  /*07e0*/  MOV R9, R16 ;  /* 0x0000001000097202 */ /* 0x000fe40000000f00 */
[----:B----4-:R-:W-:-:S03]  /*07f0*/  SHF.R.S32.HI R15, RZ, 0x1f, R12 ;  /* 0x0000001fff0f7819 */ /* 0x010fc6000001140c */
[----:B------:R0:W-:Y:S01]  /*0800*/  STL.128 [R5+0x20], R8 ;  /* 0x0000200805007387 */ /* 0x0001e20000100c00 */
[--C-:B-----5:R-:W-:Y:S02]  /*0810*/  SHF.R.S32.HI R18, RZ, 0x1f, R13.reuse ;  /* 0x0000001fff127819 */ /* 0x120fe4000001140d */
[----:B------:R-:W-:Y:S02]  /*0820*/  SHF.R.S32.HI R7, RZ, 0x1f, R14 ;  /* 0x0000001fff077819 */ /* 0x000fe4000001140e */
[----:B------:R-:W-:Y:S01]  /*0830*/  SHF.R.S32.HI R17, RZ, 0x1f, R4 ;  /* 0x0000001fff117819 */ /* 0x000fe20000011404 */
[----:B0-----:R-:W-:Y:S01]  /*0840*/  IMAD.MOV.U32 R8, RZ, RZ, R12 ;  /* 0x000000ffff087224 */ /* 0x001fe200078e000c */
[----:B------:R-:W-:Y:S01]  /*0850*/  MOV R9, R15 ;  /* 0x0000000f00097202 */ /* 0x000fe20000000f00 */
[----:B------:R-:W-:Y:S01]  /*0860*/  IMAD.MOV.U32 R10, RZ, RZ, R13 ;  /* 0x000000ffff0a7224 */ /* 0x000fe200078e000d */
[----:B------:R-:W-:Y:S02]  /*0870*/  MOV R11, R18 ;  /* 0x00000012000b7202 */ /* 0x000fe40000000f00 */
[----:B------:R-:W-:-:S02]  /*0880*/  SHF.R.S32.HI R13, RZ, 0x1f, R2 ;  /* 0x0000001fff0d7819 */ /* 0x000fc40000011402 */
[----:B------:R-:W-:Y:S01]  /*0890*/  SHF.R.S32.HI R15, RZ, 0x1f, R0 ;  /* 0x0000001fff0f7819 */ /* 0x000fe20000011400 */
[----:B------:R0:W-:Y:S02]  /*08a0*/  STL.128 [R5+0x30], R8 ;  /* 0x0000300805007387 */ /* 0x0001e40000100c00 */
[----:B0-----:R-:W-:Y:S01]  /*08b0*/  IMAD.MOV.U32 R8, RZ, RZ, R14 ;  /* 0x000000ffff087224 */ /* 0x001fe200078e000e */
[----:B------:R-:W-:Y:S01]  /*08c0*/  MOV R9, R7 ;  /* 0x0000000700097202 */ /* 0x000fe20000000f00 */
[----:B------:R-:W-:Y:S01]  /*08d0*/  IMAD.MOV.U32 R10, RZ, RZ, R4 ;  /* 0x000000ffff0a7224 */ /* 0x000fe200078e0004 */
[----:B------:R-:W-:-:S05]  /*08e0*/  MOV R11, R17 ;  /* 0x00000011000b7202 */ /* 0x000fca0000000f00 */
[----:B------:R0:W-:Y:S02]  /*08f0*/  STL.128 [R5+0x40], R8 ;  /* 0x0000400805007387 */ /* 0x0001e40000100c00 */
[----:B0-----:R-:W-:Y:S01]  /*0900*/  IMAD.MOV.U32 R8, RZ, RZ, R2 ;  /* 0x000000ffff087224 */ /* 0x001fe200078e0002 */
[----:B------:R-:W-:Y:S01]  /*0910*/  MOV R9, R13 ;  /* 0x0000000d00097202 */ /* 0x000fe20000000f00 */
[----:B------:R-:W-:Y:S01]  /*0920*/  IMAD.MOV.U32 R10, RZ, RZ, R0 ;  /* 0x000000ffff0a7224 */ /* 0x000fe200078e0000 */
[----:B------:R-:W-:-:S05]  /*0930*/  MOV R11, R15 ;  /* 0x0000000f000b7202 */ /* 0x000fca0000000f00 */
[----:B------:R0:W-:Y:S02]  /*0940*/  STL.128 [R5+0x50], R8 ;  /* 0x0000500805007387 */ /* 0x0001e40000100c00 */
.L_x_3:
[----:B------:R-:W-:Y:S05]  /*0950*/  BRA.U !UP2, `(.L_x_0) ;  /* 0x000000010a807547 */ /* 0x000fea000b800000 */
[----:B------:R-:W-:Y:S02]  /*0960*/  UISETP.GE.U32.AND UP1, UPT, UR7, 0x4, UPT ;  /* 0x000000040700788c */ /* 0x000fe4000bf26070 */
[----:B------:R-:W-:-:S04]  /*0970*/  ULOP3.LUT UR4, UR5, 0x3, URZ, 0xc0, !UPT ;  /* 0x0000000305047892 */ /* 0x000fc8000f8ec0ff */
[----:B------:R-:W-:-:S03]  /*0980*/  UISETP.NE.AND UP2, UPT, UR4, URZ, UPT ;  /* 0x000000ff0400728c */ /* 0x000fc6000bf45270 */
[----:B------:R-:W-:Y:S08]  /*0990*/  BRA.U !UP1, `(.L_x_4) ;  /* 0x0000000109387547 */ /* 0x000ff0000b800000 */
[----:B0-----:R-:W0:Y:S02]  /*09a0*/  LDC.64 R4, c[0x0][0x3a0] ;  /* 0x0000e800ff047b82 */ /* 0x001e240000000a00 */
[----:B0-----:R-:W-:-:S05]  /*09b0*/  IMAD.WIDE.U32 R4, R6, 0x8, R4 ;  /* 0x0000000806047825 */ /* 0x001fca00078e0004 */
[----:B--2---:R-:W2:Y:S04]  /*09c0*/  LDG.E.CONSTANT R8, desc[UR12][R4.64] ;  /* 0x0000000c04087981 */ /* 0x004ea8000c1e9900 */
[----:B------:R-:W3:Y:S04]  /*09d0*/  LDG.E.CONSTANT R10, desc[UR12][R4.64+0x8] ;  /* 0x0000080c040a7981 */ /* 0x000ee8000c1e9900 */
[----:B------:R-:W4:Y:S04]  /*09e0*/  LDG.E.CONSTANT R12, desc[UR12][R4.64+0x10] ;  /* 0x0000100c040c7981 */ /* 0x000f28000c1e9900 */
[----:B------:R-:W5:Y:S01]  /*09f0*/  LDG.E.CONSTANT R14, desc[UR12][R4.64+0x18] ;  /* 0x0000180c040e7981 */ /* 0x000f62000c1e9900 */
[----:B------:R-:W-:-:S02]  /*0a00*/  LEA R7, R6, UR14, 0x3 ;  /* 0x0000000e06077c11 */ /* 0x000fc4000f8e18ff */
[----:B------:R-:W-:Y:S02]  /*0a10*/  IADD3 R6, PT, PT, R6, 0x4, RZ ;  /* 0x0000000406067810 */ /* 0x000fe40007ffe0ff */
[----:B--2---:R-:W-:Y:S02]  /*0a20*/  SHF.R.S32.HI R9, RZ, 0x1f, R8 ;  /* 0x0000001fff097819 */ /* 0x004fe40000011408 */
[----:B---3--:R-:W-:Y:S02]  /*0a30*/  SHF.R.S32.HI R11, RZ, 0x1f, R10 ;  /* 0x0000001fff0b7819 */ /* 0x008fe4000001140a */
[----:B----4-:R-:W-:-:S03]  /*0a40*/  SHF.R.S32.HI R13, RZ, 0x1f, R12 ;  /* 0x0000001fff0d7819 */ /* 0x010fc6000001140c */
[----:B------:R1:W-:Y:S01]  /*0a50*/  STL.128 [R7+0x20], R8 ;  /* 0x0000200807007387 */ /* 0x0003e20000100c00 */
[----:B-----5:R-:W-:-:S05]  /*0a60*/  SHF.R.S32.HI R15, RZ, 0x1f, R14 ;  /* 0x0000001fff0f7819 */ /* 0x020fca000001140e */
[----:B------:R1:W-:Y:S02]  /*0a70*/  STL.128 [R7+0x30], R12 ;  /* 0x0000300c07007387 */ /* 0x0003e40000100c00 */
.L_x_4:
[----:B------:R-:W-:Y:S05]  /*0a80*/  BRA.U !UP2, `(.L_x_0) ;  /* 0x000000010a347547 */ /* 0x000fea000b800000 */
[----:B0-----:R-:W0:Y:S01]  /*0a90*/  LDC.64 R4, c[0x0][0x3a0] ;  /* 0x0000e800ff047b82 */ /* 0x001e220000000a00 */
[C---:B-1----:R-:W-:Y:S01]  /*0aa0*/  IMAD R7, R6.reuse, 0x8, R3 ;  /* 0x0000000806077824 */ /* 0x042fe200078e0203 */
[----:B------:R-:W-:Y:S01]  /*0ab0*/  UIADD3 UR4, UPT, UPT, -UR4, URZ, URZ ;  /* 0x000000ff04047290 */ /* 0x000fe2000fffe1ff */
[----:B0-----:R-:W-:-:S11]  /*0ac0*/  IMAD.WIDE.U32 R4, R6, 0x8, R4 ;  /* 0x0000000806047825 */ /* 0x001fd600078e0004 */
.L_x_5:
[----:B--2---:R0:W2:Y:S01]  /*0ad0*/  LDG.E.CONSTANT R2, desc[UR12][R4.64] ;  /* 0x0000000c04027981 */ /* 0x0040a2000c1e9900 */
[----:B------:R-:W-:-:S04]  /*0ae0*/  UIADD3 UR4, UPT, UPT, UR4, 0x1, URZ ;  /* 0x0000000104047890 */ /* 0x000fc8000fffe0ff */
[----:B------:R-:W-:Y:S01]  /*0af0*/  UISETP.NE.AND UP1, UPT, UR4, URZ, UPT ;  /* 0x000000ff0400728c */ /* 0x000fe2000bf25270 */
[----:B0-----:R-:W-:-:S05]  /*0b00*/  IADD3 R4, P0, PT, R4, 0x8, RZ ;  /* 0x0000000804047810 */ /* 0x001fca0007f1e0ff */
[----:B------:R-:W-:Y:S01]  /*0b10*/  IMAD.X R5, RZ, RZ, R5, P0 ;  /* 0x000000ffff057224 */ /* 0x000fe200000e0605 */
[----:B--2---:R-:W-:-:S05]  /*0b20*/  SHF.R.S32.HI R3, RZ, 0x1f, R2 ;  /* 0x0000001fff037819 */ /* 0x004fca0000011402 */
[----:B------:R0:W-:Y:S02]  /*0b30*/  STL.64 [R7], R2 ;  /* 0x0000000207007387 */ /* 0x0001e40000100a00 */
[----:B0-----:R-:W-:Y:S01]  /*0b40*/  IADD3 R7, PT, PT, R7, 0x8, RZ ;  /* 0x0000000807077810 */ /* 0x001fe20007ffe0ff */
[----:B------:R-:W-:Y:S06]  /*0b50*/  BRA.U UP1, `(.L_x_5) ;  /* 0xfffffffd01dc7547 */ /* 0x000fec000b83ffff */
.L_x_0:
[----:B------:R-:W-:Y:S01]  /*0b60*/  ULEA UR4, UR5, UR14, 0x3 ;  /* 0x0000000e05047291 */ /* 0x000fe2000f8e18ff */
[----:B------:R-:W-:Y:S01]  /*0b70*/  IMAD.MOV.U32 R2, RZ, RZ, 0x1 ;  /* 0x00000001ff027424 */ /* 0x000fe200078e00ff */
[----:B------:R-:W-:Y:S01]  /*0b80*/  MOV R3, 0x0 ;  /* 0x0000000000037802 */ /* 0x000fe20000000f00 */
[----:B------:R-:W-:-:S06]  /*0b90*/  UISETP.GE.AND UP1, UPT, UR5, 0x2, UPT ;  /* 0x000000020500788c */ /* 0x000fcc000bf26270 */
[----:B------:R3:W-:Y:S03]  /*0ba0*/  STL.64 [UR4+-0x8], R2 ;  /* 0xfffff802ff007987 */ /* 0x0007e60008100a04 */
[----:B------:R-:W-:Y:S05]  /*0bb0*/  BRA.U !UP1, `(.L_x_6) ;  /* 0x0000001109247547 */ /* 0x000fea000b800000 */
[----:B------:R-:W-:Y:S02]  /*0bc0*/  UIADD3 UR7, UPT, UPT, UR5, -0x2, URZ ;  /* 0xfffffffe05077890 */ /* 0x000fe4000fffe0ff */
[----:B------:R-:W-:Y:S02]  /*0bd0*/  UIADD3 UR4, UPT, UPT, UR5, -0x1, URZ ;  /* 0xffffffff05047890 */ /* 0x000fe4000fffe0ff */
[----:B------:R-:W-:Y:S02]  /*0be0*/  UISETP.GE.U32.AND UP1, UPT, UR7, 0xf, UPT ;  /* 0x0000000f0700788c */ /* 0x000fe4000bf26070 */
[----:B------:R-:W-:-:S07]  /*0bf0*/  ULOP3.LUT UR16, UR4, 0xf, URZ, 0xc0, !UPT ;  /* 0x0000000f04107892 */ /* 0x000fce000f8ec0ff */
[----:B------:R-:W-:Y:S05]  /*0c00*/  BRA.U !UP1, `(.L_x_7) ;  /* 0x0000000909247547 */ /* 0x000fea000b800000 */
[----:B------:R-:W-:Y:S02]  /*0c10*/  ULEA UR7, UR4, UR14, 0x3 ;  /* 0x0000000e04077291 */ /* 0x000fe4000f8e18ff */
[----:B------:R-:W-:-:S07]  /*0c20*/  UIADD3 UR8, UPT, UPT, UR5, -0x8, URZ ;  /* 0xfffffff805087890 */ /* 0x000fce000fffe0ff */
[----:B---3--:R-:W5:Y:S01]  /*0c30*/  LDL.64 R2, [UR7] ;  /* 0x00000007ff027983 */ /* 0x008f620008100a00 */
[----:B------:R-:W-:-:S04]  /*0c40*/  ULOP3.LUT UR7, UR4, 0xfffffff0, URZ, 0xc0, !UPT ;  /* 0xfffffff004077892 */ /* 0x000fc8000f8ec0ff */
[----:B------:R-:W-:-:S12]  /*0c50*/  UIADD3 UR7, UPT, UPT, -UR7, URZ, URZ ;  /* 0x000000ff07077290 */ /* 0x000fd8000fffe1ff */
.L_x_8:
[----:B------:R-:W-:-:S04]  /*0c60*/  UIADD3 UR9, UPT, UPT, UR8, 0x6, URZ ;  /* 0x0000000608097890 */ /* 0x000fc8000fffe0ff */
[----:B------:R-:W-:-:S09]  /*0c70*/  ULEA UR10, UR9, UR14, 0x3 ;  /* 0x0000000e090a7291 */ /* 0x000fd2000f8e18ff */
[----:B0--3--:R-:W3:Y:S04]  /*0c80*/  LDL.64 R4, [UR10+0x28] ;  /* 0x0000280aff047983 */ /* 0x009ee80008100a00 */
[----:B-1----:R-:W4:Y:S01]  /*0c90*/  LDL.64 R6, [UR10+0x20] ;  /* 0x0000200aff067983 */ /* 0x002f220008100a00 */
[----:B------:R-:W-:-:S04]  /*0ca0*/  UIADD3 UR9, UPT, UPT, UR8, 0x5, URZ ;  /* 0x0000000508097890 */ /* 0x000fc8000fffe0ff */
[----:B------:R-:W-:Y:S01]  /*0cb0*/  ULEA UR9, UR9, UR14, 0x3 ;  /* 0x0000000e09097291 */ /* 0x000fe2000f8e18ff */
[-C--:B---3-5:R-:W-:Y:S02]  /*0cc0*/  IMAD R5, R5, R2.reuse, RZ ;  /* 0x0000000205057224 */ /* 0x0a8fe400078e02ff */
[----:B------:R-:W-:-:S04]  /*0cd0*/  IMAD.WIDE.U32 R8, R4, R2, RZ ;  /* 0x0000000204087225 */ /* 0x000fc800078e00ff */
[----:B------:R-:W-:-:S04]  /*0ce0*/  IMAD R5, R4, R3, R5 ;  /* 0x0000000304057224 */ /* 0x000fc800078e0205 */
[----:B------:R-:W-:Y:S02]  /*0cf0*/  IMAD.IADD R9, R9, 0x1, R5 ;  /* 0x0000000109097824 */ /* 0x000fe400078e0205 */
[----:B----4-:R-:W-:-:S03]  /*0d00*/  IMAD R5, R7, R8, RZ ;  /* 0x0000000807057224 */ /* 0x010fc600078e02ff */
[----:B------:R0:W-:Y:S01]  /*0d10*/  STL.64 [UR10], R8 ;  /* 0x00000008ff007987 */ /* 0x0001e20008100a0a */
[----:B------:R-:W-:Y:S01]  /*0d20*/  UIADD3 UR10, UPT, UPT, UR8, 0x4, URZ ;  /* 0x00000004080a7890 */ /* 0x000fe2000fffe0ff */
[C---:B------:R-:W-:Y:S02]  /*0d30*/  IMAD.WIDE.U32 R10, R6.reuse, R8, RZ ;  /* 0x00000008060a7225 */ /* 0x040fe400078e00ff */
[----:B------:R-:W3:Y:S01]  /*0d40*/  LDL.64 R2, [UR9+0x20] ;  /* 0x00002009ff027983 */ /* 0x000ee20008100a00 */
[----:B------:R-:W-:Y:S01]  /*0d50*/  ULEA UR10, UR10, UR14, 0x3 ;  /* 0x0000000e0a0a7291 */ /* 0x000fe2000f8e18ff */
[----:B------:R-:W-:-:S05]  /*0d60*/  IMAD R5, R6, R9, R5 ;  /* 0x0000000906057224 */ /* 0x000fca00078e0205 */
[----:B------:R-:W-:-:S05]  /*0d70*/  IADD3 R11, PT, PT, R11, R5, RZ ;  /* 0x000000050b0b7210 */ /* 0x000fca0007ffe0ff */
[----:B------:R-:W-:Y:S04]  /*0d80*/  STL.64 [UR9], R10 ;  /* 0x0000000aff007987 */ /* 0x000fe80008100a09 */
[----:B------:R-:W4:Y:S01]  /*0d90*/  LDL.64 R4, [UR10+0x20] ;  /* 0x0000200aff047983 */ /* 0x000f220008100a00 */
[----:B------:R-:W-:-:S04]  /*0da0*/  UIADD3 UR9, UPT, UPT, UR8, 0x3, URZ ;  /* 0x0000000308097890 */ /* 0x000fc8000fffe0ff */
[----:B------:R-:W-:Y:S01]  /*0db0*/  ULEA UR9, UR9, UR14, 0x3 ;  /* 0x0000000e09097291 */ /* 0x000fe2000f8e18ff */
[-C--:B---3--:R-:W-:Y:S02]  /*0dc0*/  IMAD R3, R3, R10.reuse, RZ ;  /* 0x0000000a03037224 */ /* 0x088fe400078e02ff */
[----:B------:R-:W-:-:S04]  /*0dd0*/  IMAD.WIDE.U32 R6, R2, R10, RZ ;  /* 0x0000000a02067225 */ /* 0x000fc800078e00ff */
[----:B------:R-:W-:-:S04]  /*0de0*/  IMAD R3, R2, R11, R3 ;  /* 0x0000000b02037224 */ /* 0x000fc800078e0203 */
[----:B------:R-:W-:-:S05]  /*0df0*/  IMAD.IADD R7, R7, 0x1, R3 ;  /* 0x0000000107077824 */ /* 0x000fca00078e0203 */
[----:B------:R1:W-:Y:S01]  /*0e00*/  STL.64 [UR10], R6 ;  /* 0x00000006ff007987 */ /* 0x0003e20008100a0a */
[-C--:B----4-:R-:W-:Y:S01]  /*0e10*/  IMAD R5, R5, R6.reuse, RZ ;  /* 0x0000000605057224 */ /* 0x090fe200078e02ff */
[----:B------:R-:W-:Y:S01]  /*0e20*/  UIADD3 UR10, UPT, UPT, UR8, 0x2, URZ ;  /* 0x00000002080a7890 */ /* 0x000fe2000fffe0ff */
[C---:B0-----:R-:W-:Y:S01]  /*0e30*/  IMAD.WIDE.U32 R8, R4.reuse, R6, RZ ;  /* 0x0000000604087225 */ /* 0x041fe200078e00ff */
[----:B------:R-:W3:Y:S02]  /*0e40*/  LDL.64 R2, [UR9+0x20] ;  /* 0x00002009ff027983 */ /* 0x000ee40008100a00 */
[----:B------:R-:W-:Y:S01]  /*0e50*/  ULEA UR10, UR10, UR14, 0x3 ;  /* 0x0000000e0a0a7291 */ /* 0x000fe2000f8e18ff */
[----:B------:R-:W-:-:S05]  /*0e60*/  IMAD R5, R4, R7, R5 ;  /* 0x0000000704057224 */ /* 0x000fca00078e0205 */
[----:B------:R-:W-:-:S05]  /*0e70*/  IADD3 R9, PT, PT, R9, R5, RZ ;  /* 0x0000000509097210 */ /* 0x000fca0007ffe0ff */
[----:B------:R0:W-:Y:S04]  /*0e80*/  STL.64 [UR9], R8 ;  /* 0x00000008ff007987 */ /* 0x0001e80008100a09 */
[----:B------:R-:W4:Y:S01]  /*0e90*/  LDL.64 R4, [UR10+0x20] ;  /* 0x0000200aff047983 */ /* 0x000f220008100a00 */
[----:B------:R-:W-:-:S04]  /*0ea0*/  UIADD3 UR9, UPT, UPT, UR8, 0x1, URZ ;  /* 0x0000000108097890 */ /* 0x000fc8000fffe0ff */
[----:B------:R-:W-:Y:S01]  /*0eb0*/  ULEA UR9, UR9, UR14, 0x3 ;  /* 0x0000000e09097291 */ /* 0x000fe2000f8e18ff */
[-C--:B---3--:R-:W-:Y:S02]  /*0ec0*/  IMAD R3, R3, R8.reuse, RZ ;  /* 0x0000000803037224 */ /* 0x088fe400078e02ff */
[----:B-1----:R-:W-:-:S04]  /*0ed0*/  IMAD.WIDE.U32 R6, R2, R8, RZ ;  /* 0x0000000802067225 */ /* 0x002fc800078e00ff */
[----:B------:R-:W-:-:S04]  /*0ee0*/  IMAD R3, R2, R9, R3 ;  /* 0x0000000902037224 */ /* 0x000fc800078e0203 */
[----:B------:R-:W-:-:S05]  /*0ef0*/  IMAD.IADD R7, R7, 0x1, R3 ;  /* 0x0000000107077824 */ /* 0x000fca00078e0203 */
[----:B------:R1:W-:Y:S01]  /*0f00*/  STL.64 [UR10], R6 ;  /* 0x00000006ff007987 */ /* 0x0003e20008100a0a */
[----:B----4-:R-:W-:-:S03]  /*0f10*/  IMAD R5, R5, R6, RZ ;  /* 0x0000000605057224 */ /* 0x010fc600078e02ff */
[----:B------:R-:W3:Y:S01]  /*0f20*/  LDL.64 R2, [UR9+0x20] ;  /* 0x00002009ff027983 */ /* 0x000ee20008100a00 */
[----:B0-----:R-:W-:Y:S01]  /*0f30*/  IMAD.WIDE.U32 R8, R4, R6, RZ ;  /* 0x0000000604087225 */ /* 0x001fe200078e00ff */
[----:B------:R-:W-:-:S03]  /*0f40*/  ULEA UR10, UR8, UR14, 0x3 ;  /* 0x0000000e080a7291 */ /* 0x000fc6000f8e18ff */
[----:B------:R-:W-:-:S05]  /*0f50*/  IMAD R5, R4, R7, R5 ;  /* 0x0000000704057224 */ /* 0x000fca00078e0205 */
[----:B------:R-:W-:-:S05]  /*0f60*/  IADD3 R9, PT, PT, R9, R5, RZ ;  /* 0x0000000509097210 */ /* 0x000fca0007ffe0ff */
[----:B------:R0:W-:Y:S04]  /*0f70*/  STL.64 [UR9], R8 ;  /* 0x00000008ff007987 */ /* 0x0001e80008100a09 */
[----:B------:R-:W4:Y:S01]  /*0f80*/  LDL.64 R4, [UR10+0x20] ;  /* 0x0000200aff047983 */ /* 0x000f220008100a00 */
[----:B------:R-:W-:-:S04]  /*0f90*/  UIADD3 UR9, UPT, UPT, UR8, -0x1, URZ ;  /* 0xffffffff08097890 */ /* 0x000fc8000fffe0ff */
[----:B------:R-:W-:Y:S01]  /*0fa0*/  ULEA UR9, UR9, UR14, 0x3 ;  /* 0x0000000e09097291 */ /* 0x000fe2000f8e18ff */
[-C--:B---3--:R-:W-:Y:S02]  /*0fb0*/  IMAD R3, R3, R8.reuse, RZ ;  /* 0x0000000803037224 */ /* 0x088fe400078e02ff */
[----:B------:R-:W-:-:S04]  /*0fc0*/  IMAD.WIDE.U32 R10, R2, R8, RZ ;  /* 0x00000008020a7225 */ /* 0x000fc800078e00ff */
[----:B------:R-:W-:-:S04]  /*0fd0*/  IMAD R3, R2, R9, R3 ;  /* 0x0000000902037224 */ /* 0x000fc800078e0203 */
[----:B------:R-:W-:-:S05]  /*0fe0*/  IMAD.IADD R11, R11, 0x1, R3 ;  /* 0x000000010b0b7824 */ /* 0x000fca00078e0203 */
[----:B------:R-:W-:Y:S01]  /*0ff0*/  STL.64 [UR10], R10 ;  /* 0x0000000aff007987 */ /* 0x000fe20008100a0a */
[----:B------:R-:W-:Y:S01]  /*1000*/  UIADD3 UR10, UPT, UPT, UR8, -0x2, URZ ;  /* 0xfffffffe080a7890 */ /* 0x000fe2000fffe0ff */
[-C--:B----4-:R-:W-:Y:S02]  /*1010*/  IMAD R5, R5, R10.reuse, RZ ;  /* 0x0000000a05057224 */ /* 0x090fe400078e02ff */
[----:B------:R-:W3:Y:S01]  /*1020*/  LDL.64 R2, [UR9+0x20] ;  /* 0x00002009ff027983 */ /* 0x000ee20008100a00 */
[----:B-1----:R-:W-:Y:S01]  /*1030*/  IMAD.WIDE.U32 R6, R4, R10, RZ ;  /* 0x0000000a04067225 */ /* 0x002fe200078e00ff */
        /* <DEDUP_REMOVED lines=8> */
[----:B0-----:R-:W-:-:S04]  /*10c0*/  IMAD.WIDE.U32 R8, R2, R6, RZ ;  /* 0x0000000602087225 */ /* 0x001fc800078e00ff */
[----:B------:R-:W-:-:S04]  /*10d0*/  IMAD R3, R2, R7, R3 ;  /* 0x0000000702037224 */ /* 0x000fc800078e0203 */
[----:B------:R-:W-:-:S05]  /*10e0*/  IMAD.IADD R9, R9, 0x1, R3 ;  /* 0x0000000109097824 */ /* 0x000fca00078e0203 */
[----:B------:R0:W-:Y:S01]  /*10f0*/  STL.64 [UR10], R8 ;  /* 0x00000008ff007987 */ /* 0x0001e20008100a0a */
        /* <DEDUP_REMOVED lines=18> */
[----:B-1----:R-:W-:Y:S01]  /*1220*/  IMAD.WIDE.U32 R6, R4, R8, RZ ;  /* 0x0000000804067225 */ /* 0x002fe200078e00ff */
[----:B------:R-:W-:-:S03]  /*1230*/  ULEA UR10, UR10, UR14, 0x3 ;  /* 0x0000000e0a0a7291 */ /* 0x000fc6000f8e18ff */
[----:B------:R-:W-:Y:S02]  /*1240*/  IMAD R5, R4, R9, R3 ;  /* 0x0000000904057224 */ /* 0x000fe400078e0203 */
[----:B------:R-:W3:Y:S03]  /*1250*/  LDL.64 R2, [UR9+0x20] ;  /* 0x00002009ff027983 */ /* 0x000ee60008100a00 */
[----:B------:R-:W-:-:S05]  /*1260*/  IADD3 R7, PT, PT, R7, R5, RZ ;  /* 0x0000000507077210 */ /* 0x000fca0007ffe0ff */
[----:B------:R1:W-:Y:S04]  /*1270*/  STL.64 [UR9], R6 ;  /* 0x00000006ff007987 */ /* 0x0003e80008100a09 */
[----:B------:R-:W4:Y:S01]  /*1280*/  LDL.64 R4, [UR10+0x20] ;  /* 0x0000200aff047983 */ /* 0x000f220008100a00 */
[----:B------:R-:W-:-:S04]  /*1290*/  UIADD3 UR9, UPT, UPT, UR8, -0x7, URZ ;  /* 0xfffffff908097890 */ /* 0x000fc8000fffe0ff */
[----:B------:R-:W-:Y:S02]  /*12a0*/  ULEA UR9, UR9, UR14, 0x3 ;  /* 0x0000000e09097291 */ /* 0x000fe4000f8e18ff */
[----:B------:R-:W-:-:S04]  /*12b0*/  UIADD3 UR11, UPT, UPT, UR8, -0x8, URZ ;  /* 0xfffffff8080b7890 */ /* 0x000fc8000fffe0ff */
[----:B------:R-:W-:Y:S01]  /*12c0*/  ULEA UR11, UR11, UR14, 0x3 ;  /* 0x0000000e0b0b7291 */ /* 0x000fe2000f8e18ff */
[-C--:B---3--:R-:W-:Y:S02]  /*12d0*/  IMAD R3, R3, R6.reuse, RZ ;  /* 0x0000000603037224 */ /* 0x088fe400078e02ff */
[----:B0-----:R-:W-:-:S04]  /*12e0*/  IMAD.WIDE.U32 R8, R2, R6, RZ ;  /* 0x0000000602087225 */ /* 0x001fc800078e00ff */
[----:B------:R-:W-:-:S04]  /*12f0*/  IMAD R3, R2, R7, R3 ;  /* 0x0000000702037224 */ /* 0x000fc800078e0203 */
[----:B------:R-:W-:Y:S02]  /*1300*/  IMAD.IADD R9, R9, 0x1, R3 ;  /* 0x0000000109097824 */ /* 0x000fe400078e0203 */
[-C--:B----4-:R-:W-:Y:S02]  /*1310*/  IMAD R3, R5, R8.reuse, RZ ;  /* 0x0000000805037224 */ /* 0x090fe400078e02ff */
[C---:B------:R-:W-:Y:S01]  /*1320*/  IMAD.WIDE.U32 R10, R4.reuse, R8, RZ ;  /* 0x00000008040a7225 */ /* 0x040fe200078e00ff */
[----:B------:R3:W-:Y:S03]  /*1330*/  STL.64 [UR10], R8 ;  /* 0x00000008ff007987 */ /* 0x0007e60008100a0a */
[----:B------:R-:W-:Y:S02]  /*1340*/  IMAD R5, R4, R9, R3 ;  /* 0x0000000904057224 */ /* 0x000fe400078e0203 */
[----:B------:R-:W4:Y:S03]  /*1350*/  LDL.64 R2, [UR9+0x20] ;  /* 0x00002009ff027983 */ /* 0x000f260008100a00 */
[----:B------:R-:W-:-:S05]  /*1360*/  IADD3 R11, PT, PT, R11, R5, RZ ;  /* 0x000000050b0b7210 */ /* 0x000fca0007ffe0ff */
[----:B------:R3:W-:Y:S04]  /*1370*/  STL.64 [UR9], R10 ;  /* 0x0000000aff007987 */ /* 0x0007e80008100a09 */
[----:B------:R-:W2:Y:S01]  /*1380*/  LDL.64 R4, [UR11+0x20] ;  /* 0x0000200bff047983 */ /* 0x000ea20008100a00 */
[----:B------:R-:W-:-:S04]  /*1390*/  UIADD3 UR9, UPT, UPT, UR8, -0x9, URZ ;  /* 0xfffffff708097890 */ /* 0x000fc8000fffe0ff */
[----:B------:R-:W-:Y:S02]  /*13a0*/  ULEA UR9, UR9, UR14, 0x3 ;  /* 0x0000000e09097291 */ /* 0x000fe4000f8e18ff */
[----:B------:R-:W-:-:S04]  /*13b0*/  UIADD3 UR7, UPT, UPT, UR7, 0x10, URZ ;  /* 0x0000001007077890 */ /* 0x000fc8000fffe0ff */
[----:B------:R-:W-:Y:S02]  /*13c0*/  UISETP.NE.AND UP1, UPT, UR7, URZ, UPT ;  /* 0x000000ff0700728c */ /* 0x000fe4000bf25270 */
[----:B------:R-:W-:Y:S01]  /*13d0*/  UIADD3 UR8, UPT, UPT, UR8, -0x10, URZ ;  /* 0xfffffff008087890 */ /* 0x000fe2000fffe0ff */
[-C--:B----4-:R-:W-:Y:S02]  /*13e0*/  IMAD R3, R3, R10.reuse, RZ ;  /* 0x0000000a03037224 */ /* 0x090fe400078e02ff */
[----:B-1----:R-:W-:-:S04]  /*13f0*/  IMAD.WIDE.U32 R6, R2, R10, RZ ;  /* 0x0000000a02067225 */ /* 0x002fc800078e00ff */
[----:B------:R-:W-:-:S04]  /*1400*/  IMAD R3, R2, R11, R3 ;  /* 0x0000000b02037224 */ /* 0x000fc800078e0203 */
[----:B------:R-:W-:Y:S02]  /*1410*/  IMAD.IADD R7, R7, 0x1, R3 ;  /* 0x0000000107077824 */ /* 0x000fe400078e0203 */
[-C--:B--2---:R-:W-:Y:S02]  /*1420*/  IMAD R5, R5, R6.reuse, RZ ;  /* 0x0000000605057224 */ /* 0x084fe400078e02ff */
[----:B------:R-:W-:-:S04]  /*1430*/  IMAD.WIDE.U32 R2, R4, R6, RZ ;  /* 0x0000000604027225 */ /* 0x000fc800078e00ff */
[----:B------:R-:W-:Y:S01]  /*1440*/  IMAD R5, R4, R7, R5 ;  /* 0x0000000704057224 */ /* 0x000fe200078e0205 */
[----:B------:R3:W-:Y:S04]  /*1450*/  STL.64 [UR11], R6 ;  /* 0x00000006ff007987 */ /* 0x0007e80008100a0b */
[----:B------:R-:W-:-:S05]  /*1460*/  IADD3 R3, PT, PT, R3, R5, RZ ;  /* 0x0000000503037210 */ /* 0x000fca0007ffe0ff */
[----:B------:R3:W-:Y:S01]  /*1470*/  STL.64 [UR9], R2 ;  /* 0x00000002ff007987 */ /* 0x0007e20008100a09 */
[----:B------:R-:W-:Y:S05]  /*1480*/  BRA.U UP1, `(.L_x_8) ;  /* 0xfffffff501f47547 */ /* 0x000fea000b83ffff */
[----:B------:R-:W-:-:S12]  /*1490*/  UIADD3 UR7, UPT, UPT, UR8, 0x6, URZ ;  /* 0x0000000608077890 */ /* 0x000fd8000fffe0ff */
.L_x_7:
[----:B------:R-:W-:-:S09]  /*14a0*/  UISETP.NE.AND UP1, UPT, UR16, URZ, UPT ;  /* 0x000000ff1000728c */ /* 0x000fd2000bf25270 */
[----:B------:R-:W-:Y:S05]  /*14b0*/  BRA.U !UP1, `(.L_x_6) ;  /* 0x0000000509e47547 */ /* 0x000fea000b800000 */
[----:B------:R-:W-:Y:S02]  /*14c0*/  UISETP.GE.U32.AND UP1, UPT, UR16, 0x8, UPT ;  /* 0x000000081000788c */ /* 0x000fe4000bf26070 */
[----:B------:R-:W-:-:S04]  /*14d0*/  ULOP3.LUT UR11, UR4, 0x7, URZ, 0xc0, !UPT ;  /* 0x00000007040b7892 */ /* 0x000fc8000f8ec0ff */
[----:B------:R-:W-:-:S03]  /*14e0*/  UISETP.NE.AND UP2, UPT, UR11, URZ, UPT ;  /* 0x000000ff0b00728c */ /* 0x000fc6000bf45270 */
[----:B------:R-:W-:Y:S08]  /*14f0*/  BRA.U !UP1, `(.L_x_9) ;  /* 0x0000000509047547 */ /* 0x000ff0000b800000 */
[----:B------:R-:W-:-:S09]  /*1500*/  ULEA UR9, UR7, UR14, 0x3 ;  /* 0x0000000e07097291 */ /* 0x000fd2000f8e18ff */
[----:B---3--:R-:W3:Y:S04]  /*1510*/  LDL.64 R2, [UR9+0x8] ;  /* 0x00000809ff027983 */ /* 0x008ee80008100a00 */
[----:B0-----:R-:W3:Y:S04]  /*1520*/  LDL.64 R4, [UR9+0x28] ;  /* 0x00002809ff047983 */ /* 0x001ee80008100a00 */
[----:B-1----:R-:W4:Y:S01]  /*1530*/  LDL.64 R6, [UR9+0x20] ;  /* 0x00002009ff067983 */ /* 0x002f220008100a00 */
[----:B------:R-:W-:-:S04]  /*1540*/  UIADD3 UR8, UPT, UPT, UR7, -0x1, URZ ;  /* 0xffffffff07087890 */ /* 0x000fc8000fffe0ff */
[----:B------:R-:W-:Y:S01]  /*1550*/  ULEA UR8, UR8, UR14, 0x3 ;  /* 0x0000000e08087291 */ /* 0x000fe2000f8e18ff */
[-C--:B---3--:R-:W-:Y:S02]  /*1560*/  IMAD R5, R5, R2.reuse, RZ ;  /* 0x0000000205057224 */ /* 0x088fe400078e02ff */
[----:B------:R-:W-:-:S04]  /*1570*/  IMAD.WIDE.U32 R8, R4, R2, RZ ;  /* 0x0000000204087225 */ /* 0x000fc800078e00ff */
[----:B------:R-:W-:Y:S02]  /*1580*/  IMAD R5, R3, R4, R5 ;  /* 0x0000000403057224 */ /* 0x000fe400078e0205 */
[----:B----4-:R-:W-:-:S04]  /*1590*/  IMAD.WIDE.U32 R10, R6, R8, RZ ;  /* 0x00000008060a7225 */ /* 0x010fc800078e00ff */
[----:B------:R-:W-:Y:S02]  /*15a0*/  IMAD.IADD R9, R9, 0x1, R5 ;  /* 0x0000000109097824 */ /* 0x000fe400078e0205 */
[----:B------:R-:W-:-:S03]  /*15b0*/  IMAD R5, R7, R8, RZ ;  /* 0x0000000807057224 */ /* 0x000fc600078e02ff */
[----:B------:R0:W-:Y:S01]  /*15c0*/  STL.64 [UR9], R8 ;  /* 0x00000008ff007987 */ /* 0x0001e20008100a09 */
[----:B------:R-:W-:Y:S01]  /*15d0*/  UIADD3 UR9, UPT, UPT, UR7, -0x2, URZ ;  /* 0xfffffffe07097890 */ /* 0x000fe2000fffe0ff */
[----:B------:R-:W-:Y:S02]  /*15e0*/  IMAD R5, R6, R9, R5 ;  /* 0x0000000906057224 */ /* 0x000fe400078e0205 */
[----:B------:R-:W3:Y:S01]  /*15f0*/  LDL.64 R2, [UR8+0x20] ;  /* 0x00002008ff027983 */ /* 0x000ee20008100a00 */
[----:B------:R-:W-:Y:S02]  /*1600*/  ULEA UR9, UR9, UR14, 0x3 ;  /* 0x0000000e09097291 */ /* 0x000fe4000f8e18ff */
[----:B------:R-:W-:-:S05]  /*1610*/  IADD3 R11, PT, PT, R11, R5, RZ ;  /* 0x000000050b0b7210 */ /* 0x000fca0007ffe0ff */
[----:B------:R-:W-:Y:S04]  /*1620*/  STL.64 [UR8], R10 ;  /* 0x0000000aff007987 */ /* 0x000fe80008100a08 */
[----:B------:R-:W4:Y:S01]  /*1630*/  LDL.64 R4, [UR9+0x20] ;  /* 0x00002009ff047983 */ /* 0x000f220008100a00 */
[----:B------:R-:W-:-:S04]  /*1640*/  UIADD3 UR8, UPT, UPT, UR7, -0x3, URZ ;  /* 0xfffffffd07087890 */ /* 0x000fc8000fffe0ff */
[----:B------:R-:W-:Y:S01]  /*1650*/  ULEA UR8, UR8, UR14, 0x3 ;  /* 0x0000000e08087291 */ /* 0x000fe2000f8e18ff */
[-C--:B---3--:R-:W-:Y:S02]  /*1660*/  IMAD R3, R3, R10.reuse, RZ ;  /* 0x0000000a03037224 */ /* 0x088fe400078e02ff */
[----:B------:R-:W-:-:S04]  /*1670*/  IMAD.WIDE.U32 R6, R2, R10, RZ ;  /* 0x0000000a02067225 */ /* 0x000fc800078e00ff */
[----:B------:R-:W-:-:S04]  /*1680*/  IMAD R3, R2, R11, R3 ;  /* 0x0000000b02037224 */ /* 0x000fc800078e0203 */
[----:B------:R-:W-:Y:S02]  /*1690*/  IMAD.IADD R7, R7, 0x1, R3 ;  /* 0x0000000107077824 */ /* 0x000fe400078e0203 */
[-C--:B----4-:R-:W-:Y:S02]  /*16a0*/  IMAD R3, R5, R6.reuse, RZ ;  /* 0x0000000605037224 */ /* 0x090fe400078e02ff */
[C---:B0-----:R-:W-:Y:S01]  /*16b0*/  IMAD.WIDE.U32 R8, R4.reuse, R6, RZ ;  /* 0x0000000604087225 */ /* 0x041fe200078e00ff */
[----:B------:R0:W-:Y:S01]  /*16c0*/  STL.64 [UR9], R6 ;  /* 0x00000006ff007987 */ /* 0x0001e20008100a09 */
[----:B------:R-:W-:Y:S02]  /*16d0*/  UIADD3 UR9, UPT, UPT, UR7, -0x4, URZ ;  /* 0xfffffffc07097890 */ /* 0x000fe4000fffe0ff */
[----:B------:R-:W-:Y:S02]  /*16e0*/  IMAD R5, R4, R7, R3 ;  /* 0x0000000704057224 */ /* 0x000fe400078e0203 */
[----:B------:R-:W3:Y:S01]  /*16f0*/  LDL.64 R2, [UR8+0x20] ;  /* 0x00002008ff027983 */ /* 0x000ee20008100a00 */
[----:B------:R-:W-:-:S02]  /*1700*/  ULEA UR9, UR9, UR14, 0x3 ;  /* 0x0000000e09097291 */ /* 0x000fc4000f8e18ff */
[----:B------:R-:W-:-:S05]  /*1710*/  IADD3 R9, PT, PT, R9, R5, RZ ;  /* 0x0000000509097210 */ /* 0x000fca0007ffe0ff */
[----:B------:R1:W-:Y:S04]  /*1720*/  STL.64 [UR8], R8 ;  /* 0x00000008ff007987 */ /* 0x0003e80008100a08 */
[----:B------:R-:W4:Y:S01]  /*1730*/  LDL.64 R4, [UR9+0x20] ;  /* 0x00002009ff047983 */ /* 0x000f220008100a00 */
[----:B------:R-:W-:Y:S02]  /*1740*/  UIADD3 UR8, UPT, UPT, UR7, -0x5, URZ ;  /* 0xfffffffb07087890 */ /* 0x000fe4000fffe0ff */
[----:B------:R-:W-:Y:S02]  /*1750*/  UIADD3 UR10, UPT, UPT, UR7, -0x6, URZ ;  /* 0xfffffffa070a7890 */ /* 0x000fe4000fffe0ff */
[----:B------:R-:W-:Y:S02]  /*1760*/  ULEA UR8, UR8, UR14, 0x3 ;  /* 0x0000000e08087291 */ /* 0x000fe4000f8e18ff */
[----:B------:R-:W-:Y:S01]  /*1770*/  ULEA UR10, UR10, UR14, 0x3 ;  /* 0x0000000e0a0a7291 */ /* 0x000fe2000f8e18ff */
[----:B---3--:R-:W-:-:S02]  /*1780*/  IMAD R3, R3, R8, RZ ;  /* 0x0000000803037224 */ /* 0x008fc400078e02ff */
[----:B0-----:R-:W-:-:S04]  /*1790*/  IMAD.WIDE.U32 R6, R2, R8, RZ ;  /* 0x0000000802067225 */ /* 0x001fc800078e00ff */
[----:B------:R-:W-:-:S04]  /*17a0*/  IMAD R3, R2, R9, R3 ;  /* 0x0000000902037224 */ /* 0x000fc800078e0203 */
[----:B------:R-:W-:Y:S02]  /*17b0*/  IMAD.IADD R7, R7, 0x1, R3 ;  /* 0x0000000107077824 */ /* 0x000fe400078e0203 */
[-C--:B----4-:R-:W-:Y:S02]  /*17c0*/  IMAD R3, R5, R6.reuse, RZ ;  /* 0x0000000605037224 */ /* 0x090fe400078e02ff */
[C---:B------:R-:W-:Y:S01]  /*17d0*/  IMAD.WIDE.U32 R10, R4.reuse, R6, RZ ;  /* 0x00000006040a7225 */ /* 0x040fe200078e00ff */
[----:B------:R4:W-:Y:S03]  /*17e0*/  STL.64 [UR9], R6 ;  /* 0x00000006ff007987 */ /* 0x0009e60008100a09 */
[----:B------:R-:W-:Y:S02]  /*17f0*/  IMAD R5, R4, R7, R3 ;  /* 0x0000000704057224 */ /* 0x000fe400078e0203 */
[----:B------:R-:W3:Y:S03]  /*1800*/  LDL.64 R2, [UR8+0x20] ;  /* 0x00002008ff027983 */ /* 0x000ee60008100a00 */
[----:B------:R-:W-:-:S05]  /*1810*/  IADD3 R11, PT, PT, R11, R5, RZ ;  /* 0x000000050b0b7210 */ /* 0x000fca0007ffe0ff */
[----:B------:R4:W-:Y:S04]  /*1820*/  STL.64 [UR8], R10 ;  /* 0x0000000aff007987 */ /* 0x0009e80008100a08 */
[----:B------:R-:W5:Y:S01]  /*1830*/  LDL.64 R4, [UR10+0x20] ;  /* 0x0000200aff047983 */ /* 0x000f620008100a00 */
[----:B------:R-:W-:Y:S02]  /*1840*/  UIADD3 UR8, UPT, UPT, UR7, -0x7, URZ ;  /* 0xfffffff907087890 */ /* 0x000fe4000fffe0ff */
[----:B------:R-:W-:Y:S02]  /*1850*/  UIADD3 UR7, UPT, UPT, UR7, -0x8, URZ ;  /* 0xfffffff807077890 */ /* 0x000fe4000fffe0ff */
[----:B------:R-:W-:Y:S01]  /*1860*/  ULEA UR8, UR8, UR14, 0x3 ;  /* 0x0000000e08087291 */ /* 0x000fe2000f8e18ff */
[----:B---3--:R-:W-:-:S02]  /*1870*/  IMAD R3, R3, R10, RZ ;  /* 0x0000000a03037224 */ /* 0x008fc400078e02ff */
[----:B-1----:R-:W-:-:S04]  /*1880*/  IMAD.WIDE.U32 R8, R2, R10, RZ ;  /* 0x0000000a02087225 */ /* 0x002fc800078e00ff */
[----:B------:R-:W-:-:S04]  /*1890*/  IMAD R3, R2, R11, R3 ;  /* 0x0000000b02037224 */ /* 0x000fc800078e0203 */
[----:B------:R-:W-:Y:S02]  /*18a0*/  IMAD.IADD R9, R9, 0x1, R3 ;  /* 0x0000000109097824 */ /* 0x000fe400078e0203 */
[-C--:B-----5:R-:W-:Y:S02]  /*18b0*/  IMAD R5, R5, R8.reuse, RZ ;  /* 0x0000000805057224 */ /* 0x0a0fe400078e02ff */
[C---:B------:R-:W-:Y:S01]  /*18c0*/  IMAD.WIDE.U32 R2, R4.reuse, R8, RZ ;  /* 0x0000000804027225 */ /* 0x040fe200078e00ff */
[----:B------:R4:W-:Y:S03]  /*18d0*/  STL.64 [UR10], R8 ;  /* 0x00000008ff007987 */ /* 0x0009e60008100a0a */
[----:B------:R-:W-:-:S05]  /*18e0*/  IMAD R5, R4, R9, R5 ;  /* 0x0000000904057224 */ /* 0x000fca00078e0205 */
[----:B------:R-:W-:-:S05]  /*18f0*/  IADD3 R3, PT, PT, R3, R5, RZ ;  /* 0x0000000503037210 */ /* 0x000fca0007ffe0ff */
[----:B------:R4:W-:Y:S02]  /*1900*/  STL.64 [UR8], R2 ;  /* 0x00000002ff007987 */ /* 0x0009e40008100a08 */
.L_x_9:
[----:B------:R-:W-:Y:S05]  /*1910*/  BRA.U !UP2, `(.L_x_6) ;  /* 0x000000010acc7547 */ /* 0x000fea000b800000 */
[----:B------:R-:W-:Y:S02]  /*1920*/  UISETP.GE.U32.AND UP1, UPT, UR11, 0x4, UPT ;  /* 0x000000040b00788c */ /* 0x000fe4000bf26070 */
[----:B------:R-:W-:-:S04]  /*1930*/  ULOP3.LUT UR4, UR4, 0x3, URZ, 0xc0, !UPT ;  /* 0x0000000304047892 */ /* 0x000fc8000f8ec0ff */
[----:B------:R-:W-:-:S03]  /*1940*/  UISETP.NE.AND UP2, UPT, UR4, URZ, UPT ;  /* 0x000000ff0400728c */ /* 0x000fc6000bf45270 */
[----:B------:R-:W-:Y:S08]  /*1950*/  BRA.U !UP1, `(.L_x_10) ;  /* 0x0000000109847547 */ /* 0x000ff0000b800000 */
[----:B------:R-:W-:-:S09]  /*1960*/  ULEA UR10, UR7, UR14, 0x3 ;  /* 0x0000000e070a7291 */ /* 0x000fd2000f8e18ff */
[----:B---34-:R-:W3:Y:S04]  /*1970*/  LDL.64 R2, [UR10+0x8] ;  /* 0x0000080aff027983 */ /* 0x018ee80008100a00 */
[----:B0-----:R-:W3:Y:S04]  /*1980*/  LDL.64 R4, [UR10+0x28] ;  /* 0x0000280aff047983 */ /* 0x001ee80008100a00 */
[----:B-1----:R-:W4:Y:S01]  /*1990*/  LDL.64 R6, [UR10+0x20] ;  /* 0x0000200aff067983 */ /* 0x002f220008100a00 */
[----:B------:R-:W-:Y:S02]  /*19a0*/  UIADD3 UR8, UPT, UPT, UR7, -0x1, URZ ;  /* 0xffffffff07087890 */ /* 0x000fe4000fffe0ff */
[----:B------:R-:W-:-:S02]  /*19b0*/  UIADD3 UR9, UPT, UPT, UR7, -0x2, URZ ;  /* 0xfffffffe07097890 */ /* 0x000fc4000fffe0ff */
[----:B------:R-:W-:Y:S02]  /*19c0*/  ULEA UR8, UR8, UR14, 0x3 ;  /* 0x0000000e08087291 */ /* 0x000fe4000f8e18ff */
[----:B------:R-:W-:Y:S01]  /*19d0*/  ULEA UR9, UR9, UR14, 0x3 ;  /* 0x0000000e09097291 */ /* 0x000fe2000f8e18ff */
[-C--:B---3--:R-:W-:Y:S02]  /*19e0*/  IMAD R5, R5, R2.reuse, RZ ;  /* 0x0000000205057224 */ /* 0x088fe400078e02ff */
[----:B------:R-:W-:-:S04]  /*19f0*/  IMAD.WIDE.U32 R8, R4, R2, RZ ;  /* 0x0000000204087225 */ /* 0x000fc800078e00ff */
[----:B------:R-:W-:Y:S02]  /*1a00*/  IMAD R5, R3, R4, R5 ;  /* 0x0000000403057224 */ /* 0x000fe400078e0205 */
[-C--:B----4-:R-:W-:Y:S02]  /*1a10*/  IMAD R3, R7, R8.reuse, RZ ;  /* 0x0000000807037224 */ /* 0x090fe400078e02ff */
[----:B------:R-:W-:Y:S02]  /*1a20*/  IMAD.IADD R9, R9, 0x1, R5 ;  /* 0x0000000109097824 */ /* 0x000fe400078e0205 */
[----:B------:R-:W-:-:S03]  /*1a30*/  IMAD.WIDE.U32 R10, R6, R8, RZ ;  /* 0x00000008060a7225 */ /* 0x000fc600078e00ff */
[----:B------:R0:W-:Y:S01]  /*1a40*/  STL.64 [UR10], R8 ;  /* 0x00000008ff007987 */ /* 0x0001e20008100a0a */
[----:B------:R-:W-:-:S03]  /*1a50*/  IMAD R7, R6, R9, R3 ;  /* 0x0000000906077224 */ /* 0x000fc600078e0203 */
[----:B------:R-:W3:Y:S02]  /*1a60*/  LDL.64 R2, [UR8+0x20] ;  /* 0x00002008ff027983 */ /* 0x000ee40008100a00 */
[----:B------:R-:W-:-:S05]  /*1a70*/  IADD3 R11, PT, PT, R11, R7, RZ ;  /* 0x000000070b0b7210 */ /* 0x000fca0007ffe0ff */
[----:B------:R0:W-:Y:S04]  /*1a80*/  STL.64 [UR8], R10 ;  /* 0x0000000aff007987 */ /* 0x0001e80008100a08 */
[----:B------:R-:W4:Y:S01]  /*1a90*/  LDL.64 R4, [UR9+0x20] ;  /* 0x00002009ff047983 */ /* 0x000f220008100a00 */
[----:B------:R-:W-:Y:S02]  /*1aa0*/  UIADD3 UR8, UPT, UPT, UR7, -0x3, URZ ;  /* 0xfffffffd07087890 */ /* 0x000fe4000fffe0ff */
[----:B------:R-:W-:Y:S02]  /*1ab0*/  UIADD3 UR7, UPT, UPT, UR7, -0x4, URZ ;  /* 0xfffffffc07077890 */ /* 0x000fe4000fffe0ff */
[----:B------:R-:W-:Y:S01]  /*1ac0*/  ULEA UR8, UR8, UR14, 0x3 ;  /* 0x0000000e08087291 */ /* 0x000fe2000f8e18ff */
[----:B---3--:R-:W-:-:S02]  /*1ad0*/  IMAD R3, R3, R10, RZ ;  /* 0x0000000a03037224 */ /* 0x008fc400078e02ff */
[----:B------:R-:W-:-:S04]  /*1ae0*/  IMAD.WIDE.U32 R6, R2, R10, RZ ;  /* 0x0000000a02067225 */ /* 0x000fc800078e00ff */
[----:B------:R-:W-:-:S04]  /*1af0*/  IMAD R3, R2, R11, R3 ;  /* 0x0000000b02037224 */ /* 0x000fc800078e0203 */
[----:B------:R-:W-:Y:S02]  /*1b00*/  IMAD.IADD R7, R7, 0x1, R3 ;  /* 0x0000000107077824 */ /* 0x000fe400078e0203 */
[-C--:B----4-:R-:W-:Y:S02]  /*1b10*/  IMAD R5, R5, R6.reuse, RZ ;  /* 0x0000000605057224 */ /* 0x090fe400078e02ff */
[C---:B------:R-:W-:Y:S01]  /*1b20*/  IMAD.WIDE.U32 R2, R4.reuse, R6, RZ ;  /* 0x0000000604027225 */ /* 0x040fe200078e00ff */
[----:B------:R0:W-:Y:S03]  /*1b30*/  STL.64 [UR9], R6 ;  /* 0x00000006ff007987 */ /* 0x0001e60008100a09 */
[----:B------:R-:W-:-:S05]  /*1b40*/  IMAD R5, R4, R7, R5 ;  /* 0x0000000704057224 */ /* 0x000fca00078e0205 */
[----:B------:R-:W-:-:S05]  /*1b50*/  IADD3 R3, PT, PT, R3, R5, RZ ;  /* 0x0000000503037210 */ /* 0x000fca0007ffe0ff */
[----:B------:R0:W-:Y:S02]  /*1b60*/  STL.64 [UR8], R2 ;  /* 0x00000002ff007987 */ /* 0x0001e40008100a08 */
.L_x_10:
[----:B------:R-:W-:Y:S05]  /*1b70*/  BRA.U !UP2, `(.L_x_6) ;  /* 0x000000010a347547 */ /* 0x000fea000b800000 */
[----:B------:R-:W-:-:S12]  /*1b80*/  UIADD3 UR4, UPT, UPT, -UR4, URZ, URZ ;  /* 0x000000ff04047290 */ /* 0x000fd8000fffe1ff */
.L_x_11:
[----:B------:R-:W-:-:S09]  /*1b90*/  ULEA UR8, UR7, UR14, 0x3 ;  /* 0x0000000e07087291 */ /* 0x000fd2000f8e18ff */
[----:B0--34-:R-:W3:Y:S04]  /*1ba0*/  LDL.64 R2, [UR8+0x8] ;  /* 0x00000808ff027983 */ /* 0x019ee80008100a00 */
[----:B------:R-:W3:Y:S01]  /*1bb0*/  LDL.64 R4, [UR8+0x28] ;  /* 0x00002808ff047983 */ /* 0x000ee20008100a00 */
[----:B------:R-:W-:Y:S02]  /*1bc0*/  UIADD3 UR4, UPT, UPT, UR4, 0x1, URZ ;  /* 0x0000000104047890 */ /* 0x000fe4000fffe0ff */
[----:B------:R-:W-:Y:S02]  /*1bd0*/  UIADD3 UR7, UPT, UPT, UR7, -0x1, URZ ;  /* 0xffffffff07077890 */ /* 0x000fe4000fffe0ff */
[----:B------:R-:W-:Y:S01]  /*1be0*/  UISETP.NE.AND UP1, UPT, UR4, URZ, UPT ;  /* 0x000000ff0400728c */ /* 0x000fe2000bf25270 */
[----:B---3--:R-:W-:-:S02]  /*1bf0*/  IMAD R5, R5, R2, RZ ;  /* 0x0000000205057224 */ /* 0x008fc400078e02ff */
[----:B-1----:R-:W-:-:S04]  /*1c00*/  IMAD.WIDE.U32 R6, R4, R2, RZ ;  /* 0x0000000204067225 */ /* 0x002fc800078e00ff */
[----:B------:R-:W-:-:S04]  /*1c10*/  IMAD R5, R3, R4, R5 ;  /* 0x0000000403057224 */ /* 0x000fc800078e0205 */
[----:B------:R-:W-:-:S05]  /*1c20*/  IMAD.IADD R7, R7, 0x1, R5 ;  /* 0x0000000107077824 */ /* 0x000fca00078e0205 */
[----:B------:R0:W-:Y:S01]  /*1c30*/  STL.64 [UR8], R6 ;  /* 0x00000006ff007987 */ /* 0x0001e20008100a08 */
[----:B------:R-:W-:Y:S05]  /*1c40*/  BRA.U UP1, `(.L_x_11) ;  /* 0xfffffffd01d07547 */ /* 0x000fea000b83ffff */
.L_x_6:
[----:B01-34-:R-:W3:Y:S04]  /*1c50*/  LDL.64 R6, [R1] ;  /* 0x0000000001067983 */ /* 0x01bee80000100a00 */
[----:B------:R-:W3:Y:S01]  /*1c60*/  LDL.64 R2, [R1+0x20] ;  /* 0x0000200001027983 */ /* 0x000ee20000100a00 */
[----:B------:R-:W0:Y:S01]  /*1c70*/  S2UR UR4, SR_CTAID.X ;  /* 0x00000000000479c3 */ /* 0x000e220000002500 */
[----:B------:R-:W-:Y:S01]  /*1c80*/  UIADD3 UR9, UPT, UPT, UR15, 0x40, URZ ;  /* 0x000000400f097890 */ /* 0x000fe2000fffe0ff */
[----:B------:R-:W0:Y:S06]  /*1c90*/  S2R R5, SR_TID.X ;  /* 0x0000000000057919 */ /* 0x000e2c0000002100 */
[----:B------:R-:W0:Y:S02]  /*1ca0*/  LDC R20, c[0x0][0x360] ;  /* 0x0000d800ff147b82 */ /* 0x000e240000000800 */
[----:B0-----:R-:W-:-:S02]  /*1cb0*/  IMAD R20, R20, UR4, R5 ;  /* 0x0000000414147c24 */ /* 0x001fc4000f8e0205 */
[-C--:B---3--:R-:W-:Y:S02]  /*1cc0*/  IMAD R3, R3, R6.reuse, RZ ;  /* 0x0000000603037224 */ /* 0x088fe400078e02ff */
[----:B------:R-:W-:-:S04]  /*1cd0*/  IMAD.WIDE.U32 R4, R2, R6, RZ ;  /* 0x0000000602047225 */ /* 0x000fc800078e00ff */
[----:B------:R-:W-:Y:S01]  /*1ce0*/  IMAD R3, R7, R2, R3 ;  /* 0x0000000207037224 */ /* 0x000fe200078e0203 */
[----:B------:R-:W-:-:S04]  /*1cf0*/  ISETP.GT.U32.AND P0, PT, R4, R20, PT ;  /* 0x000000140400720c */ /* 0x000fc80003f04070 */
[----:B------:R-:W-:-:S04]  /*1d00*/  IADD3 R0, PT, PT, R5, R3, RZ ;  /* 0x0000000305007210 */ /* 0x000fc80007ffe0ff */
[----:B------:R-:W-:-:S13]  /*1d10*/  ISETP.GT.AND.EX P0, PT, R0, RZ, PT, P0 ;  /* 0x000000ff0000720c */ /* 0x000fda0003f04300 */
[----:B--2---:R-:W-:Y:S05]  /*1d20*/  @!P0 EXIT ;  /* 0x000000000000894d */ /* 0x004fea0003800000 */
[----:B------:R0:W-:Y:S01]  /*1d30*/  STL.128 [R1+0x40], RZ ;  /* 0x000040ff01007387 */ /* 0x0001e20000100c00 */
[----:B------:R-:W-:-:S03]  /*1d40*/  UMOV UR8, UR9 ;  /* 0x0000000900087c82 */ /* 0x000fc60008000000 */
[----:B------:R0:W-:Y:S01]  /*1d50*/  STL.128 [R1+0x50], RZ ;  /* 0x000050ff01007387 */ /* 0x0001e20000100c00 */
[----:B------:R-:W-:Y:S05]  /*1d60*/  BRA.U !UP0, `(.L_x_12) ;  /* 0x0000004d08847547 */ /* 0x000fea000b800000 */
[----:B------:R-:W-:Y:S01]  /*1d70*/  UISETP.GE.U32.AND UP0, UPT, UR5, 0x10, UPT ;  /* 0x000000100500788c */ /* 0x000fe2000bf06070 */
[----:B------:R-:W-:Y:S02]  /*1d80*/  HFMA2 R4, -RZ, RZ, 0, 0 ;  /* 0x00000000ff047431 */ /* 0x000fe400000001ff */
[----:B------:R-:W-:Y:S01]  /*1d90*/  IMAD.MOV.U32 R5, RZ, RZ, R20 ;  /* 0x000000ffff057224 */ /* 0x000fe200078e0014 */
[----:B------:R-:W-:Y:S01]  /*1da0*/  ULOP3.LUT UR10, UR5, 0xf, URZ, 0xc0, !UPT ;  /* 0x0000000f050a7892 */ /* 0x000fe2000f8ec0ff */
[----:B------:R-:W-:-:S04]  /*1db0*/  UMOV UR4, URZ ;  /* 0x000000ff00047c82 */ /* 0x000fc80008000000 */
[----:B------:R-:W-:Y:S07]  /*1dc0*/  BRA.U !UP0, `(.L_x_13) ;  /* 0x0000002908bc7547 */ /* 0x000fee000b800000 */
[----:B------:R-:W-:Y:S01]  /*1dd0*/  ULOP3.LUT UR4, UR5, 0x7ffffff0, URZ, 0xc0, !UPT ;  /* 0x7ffffff005047892 */ /* 0x000fe2000f8ec0ff */
[----:B------:R-:W-:Y:S01]  /*1de0*/  VIADD R0, R1, 0x80 ;  /* 0x0000008001007836 */ /* 0x000fe20000000000 */
[----:B------:R-:W-:Y:S01]  /*1df0*/  MOV R5, R20 ;  /* 0x0000001400057202 */ /* 0x000fe20000000f00 */
[----:B------:R-:W-:Y:S01]  /*1e00*/  IMAD.MOV.U32 R4, RZ, RZ, RZ ;  /* 0x000000ffff047224 */ /* 0x000fe200078e00ff */
[----:B------:R-:W-:Y:S01]  /*1e10*/  UIADD3 UR7, UPT, UPT, -UR4, URZ, URZ ;  /* 0x000000ff04077290 */ /* 0x000fe2000fffe1ff */
[----:B------:R-:W-:-:S11]  /*1e20*/  UMOV UR5, UR9 ;  /* 0x0000000900057c82 */ /* 0x000fd60008000000 */
.L_x_62:
[----:B------:R-:W2:Y:S01]  /*1e30*/  LDL.128 R8, [UR5+-0x40] ;  /* 0xffffc005ff087983 */ /* 0x000ea20008100c00 */
[----:B------:R-:W-:Y:S01]  /*1e40*/  BSSY.RECONVERGENT B0, `(.L_x_14) ;  /* 0x0000020000007945 */ /* 0x000fe20003800200 */
[----:B--2---:R-:W-:-:S04]  /*1e50*/  LOP3.LUT R2, R4, R9, RZ, 0xfc, !PT ;  /* 0x0000000904027212 */ /* 0x004fc800078efcff */
[----:B------:R-:W-:-:S13]  /*1e60*/  ISETP.NE.U32.AND P0, PT, R2, RZ, PT ;  /* 0x000000ff0200720c */ /* 0x000fda0003f05070 */
[----:B------:R-:W-:Y:S05]  /*1e70*/  @P0 BRA `(.L_x_15) ;  /* 0x0000000000500947 */ /* 0x000fea0003800000 */
[----:B------:R-:W1:Y:S01]  /*1e80*/  I2F.U32.RP R6, R8 ;  /* 0x0000000800067306 */ /* 0x000e620000209000 */
[----:B------:R-:W-:Y:S01]  /*1e90*/  IMAD.MOV R7, RZ, RZ, -R8 ;  /* 0x000000ffff077224 */ /* 0x000fe200078e0a08 */
[----:B------:R-:W-:-:S06]  /*1ea0*/  ISETP.NE.U32.AND P2, PT, R8, RZ, PT ;  /* 0x000000ff0800720c */ /* 0x000fcc0003f45070 */
[----:B-1----:R-:W1:Y:S02]  /*1eb0*/  MUFU.RCP R6, R6 ;  /* 0x0000000600067308 */ /* 0x002e640000001000 */
[----:B-1----:R-:W-:-:S06]  /*1ec0*/  IADD3 R2, PT, PT, R6, 0xffffffe, RZ ;  /* 0x0ffffffe06027810 */ /* 0x002fcc0007ffe0ff */
[----:B------:R1:W2:Y:S02]  /*1ed0*/  F2I.FTZ.U32.TRUNC.NTZ R3, R2 ;  /* 0x0000000200037305 */ /* 0x0002a4000021f000 */
[----:B-1----:R-:W-:Y:S02]  /*1ee0*/  HFMA2 R2, -RZ, RZ, 0, 0 ;  /* 0x00000000ff027431 */ /* 0x002fe400000001ff */
[----:B--2---:R-:W-:-:S04]  /*1ef0*/  IMAD R7, R7, R3, RZ ;  /* 0x0000000307077224 */ /* 0x004fc800078e02ff */
[----:B------:R-:W-:-:S04]  /*1f00*/  IMAD.HI.U32 R12, R3, R7, R2 ;  /* 0x00000007030c7227 */ /* 0x000fc800078e0002 */
[----:B------:R-:W-:Y:S02]  /*1f10*/  IMAD.MOV.U32 R7, RZ, RZ, RZ ;  /* 0x000000ffff077224 */ /* 0x000fe400078e00ff */
[----:B------:R-:W-:-:S04]  /*1f20*/  IMAD.HI.U32 R6, R12, R5, RZ ;  /* 0x000000050c067227 */ /* 0x000fc800078e00ff */
[----:B------:R-:W-:-:S04]  /*1f30*/  IMAD.MOV R3, RZ, RZ, -R6 ;  /* 0x000000ffff037224 */ /* 0x000fc800078e0a06 */
[----:B------:R-:W-:-:S05]  /*1f40*/  IMAD R3, R8, R3, R5 ;  /* 0x0000000308037224 */ /* 0x000fca00078e0205 */
[----:B------:R-:W-:-:S13]  /*1f50*/  ISETP.GE.U32.AND P0, PT, R3, R8, PT ;  /* 0x000000080300720c */ /* 0x000fda0003f06070 */
[----:B------:R-:W-:Y:S01]  /*1f60*/  @P0 IADD3 R3, PT, PT, -R8, R3, RZ ;  /* 0x0000000308030210 */ /* 0x000fe20007ffe1ff */
[----:B------:R-:W-:-:S03]  /*1f70*/  @P0 VIADD R6, R6, 0x1 ;  /* 0x0000000106060836 */ /* 0x000fc60000000000 */
[----:B------:R-:W-:-:S13]  /*1f80*/  ISETP.GE.U32.AND P1, PT, R3, R8, PT ;  /* 0x000000080300720c */ /* 0x000fda0003f26070 */
[----:B------:R-:W-:Y:S02]  /*1f90*/  @P1 IADD3 R6, PT, PT, R6, 0x1, RZ ;  /* 0x0000000106061810 */ /* 0x000fe40007ffe0ff */
[----:B------:R-:W-:Y:S01]  /*1fa0*/  @!P2 LOP3.LUT R6, RZ, R8, RZ, 0x33, !PT ;  /* 0x00000008ff06a212 */ /* 0x000fe200078e33ff */
[----:B------:R-:W-:Y:S06]  /*1fb0*/  BRA `(.L_x_16) ;  /* 0x0000000000207947 */ /* 0x000fec0003800000 */
.L_x_15:
[----:B------:R-:W-:Y:S01]  /*1fc0*/  MOV R19, R5 ;  /* 0x0000000500137202 */ /* 0x000fe20000000f00 */
[----:B------:R-:W-:Y:S01]  /*1fd0*/  IMAD.MOV.U32 R18, RZ, RZ, R4 ;  /* 0x000000ffff127224 */ /* 0x000fe200078e0004 */
[----:B------:R-:W-:Y:S01]  /*1fe0*/  MOV R16, R8 ;  /* 0x0000000800107202 */ /* 0x000fe20000000f00 */
[----:B------:R-:W-:Y:S01]  /*1ff0*/  IMAD.MOV.U32 R17, RZ, RZ, R9 ;  /* 0x000000ffff117224 */ /* 0x000fe200078e0009 */
[----:B------:R-:W-:-:S07]  /*2000*/  MOV R15, 0x2020 ;  /* 0x00002020000f7802 */ /* 0x000fce0000000f00 */
[----:B0-----:R-:W-:Y:S05]  /*2010*/  CALL.REL.NOINC `($__internal_0_$__cuda_sm20_div_s64) ;  /* 0x0000006800a87944 */ /* 0x001fea0003c00000 */
[----:B------:R-:W-:Y:S01]  /*2020*/  MOV R6, R2 ;  /* 0x0000000200067202 */ /* 0x000fe20000000f00 */
[----:B------:R-:W-:-:S07]  /*2030*/  IMAD.MOV.U32 R7, RZ, RZ, R3 ;  /* 0x000000ffff077224 */ /* 0x000fce00078e0003 */
.L_x_16:
[----:B------:R-:W-:Y:S05]  /*2040*/  BSYNC.RECONVERGENT B0 ;  /* 0x0000000000007941 */ /* 0x000fea0003800200 */
.L_x_14:
[----:B------:R-:W-:Y:S01]  /*2050*/  IADD3 R13, P0, PT, RZ, -R6, RZ ;  /* 0x80000006ff0d7210 */ /* 0x000fe20007f1e0ff */
[----:B------:R-:W-:Y:S01]  /*2060*/  IMAD.MOV.U32 R24, RZ, RZ, R5 ;  /* 0x000000ffff187224 */ /* 0x000fe200078e0005 */
[----:B------:R-:W-:Y:S01]  /*2070*/  MOV R25, R4 ;  /* 0x0000000400197202 */ /* 0x000fe20000000f00 */
[----:B------:R-:W-:Y:S01]  /*2080*/  BSSY.RECONVERGENT B0, `(.L_x_17) ;  /* 0x0000023000007945 */ /* 0x000fe20003800200 */
[----:B------:R-:W-:Y:S01]  /*2090*/  IADD3.X R3, PT, PT, RZ, ~R7, RZ, P0, !PT ;  /* 0x80000007ff037210 */ /* 0x000fe200007fe4ff */
[----:B------:R-:W-:-:S04]  /*20a0*/  IMAD.WIDE.U32 R24, R8, R13, R24 ;  /* 0x0000000d08187225 */ /* 0x000fc800078e0018 */
[----:B------:R-:W-:-:S04]  /*20b0*/  IMAD R3, R3, R8, RZ ;  /* 0x0000000803037224 */ /* 0x000fc800078e02ff */
[----:B------:R-:W-:-:S04]  /*20c0*/  IMAD R3, R9, R13, R3 ;  /* 0x0000000d09037224 */ /* 0x000fc800078e0203 */
[----:B------:R-:W-:-:S05]  /*20d0*/  IMAD.IADD R8, R25, 0x1, R3 ;  /* 0x0000000119087824 */ /* 0x000fca00078e0203 */
[----:B------:R-:W-:-:S04]  /*20e0*/  LOP3.LUT R2, R8, R11, RZ, 0xfc, !PT ;  /* 0x0000000b08027212 */ /* 0x000fc800078efcff */
        /* <DEDUP_REMOVED lines=10> */
[----:B------:R-:W-:-:S06]  /*2190*/  IMAD.HI.U32 R3, R3, R5, R2 ;  /* 0x0000000503037227 */ /* 0x000fcc00078e0002 */
[----:B------:R-:W-:-:S04]  /*21a0*/  IMAD.HI.U32 R2, R3, R24, RZ ;  /* 0x0000001803027227 */ /* 0x000fc800078e00ff */
[----:B------:R-:W-:-:S04]  /*21b0*/  IMAD.MOV R3, RZ, RZ, -R2 ;  /* 0x000000ffff037224 */ /* 0x000fc800078e0a02 */
[----:B------:R-:W-:-:S05]  /*21c0*/  IMAD R3, R10, R3, R24 ;  /* 0x000000030a037224 */ /* 0x000fca00078e0218 */
[----:B------:R-:W-:-:S13]  /*21d0*/  ISETP.GE.U32.AND P0, PT, R3, R10, PT ;  /* 0x0000000a0300720c */ /* 0x000fda0003f06070 */
[----:B------:R-:W-:Y:S01]  /*21e0*/  @P0 IADD3 R3, PT, PT, -R10, R3, RZ ;  /* 0x000000030a030210 */ /* 0x000fe20007ffe1ff */
[----:B------:R-:W-:-:S03]  /*21f0*/  @P0 VIADD R2, R2, 0x1 ;  /* 0x0000000102020836 */ /* 0x000fc60000000000 */
[----:B------:R-:W-:Y:S01]  /*2200*/  ISETP.GE.U32.AND P1, PT, R3, R10, PT ;  /* 0x0000000a0300720c */ /* 0x000fe20003f26070 */
[----:B------:R-:W-:-:S12]  /*2210*/  IMAD.MOV.U32 R3, RZ, RZ, RZ ;  /* 0x000000ffff037224 */ /* 0x000fd800078e00ff */
[----:B------:R-:W-:Y:S02]  /*2220*/  @P1 IADD3 R2, PT, PT, R2, 0x1, RZ ;  /* 0x0000000102021810 */ /* 0x000fe40007ffe0ff */
[----:B------:R-:W-:Y:S01]  /*2230*/  @!P2 LOP3.LUT R2, RZ, R10, RZ, 0x33, !PT ;  /* 0x0000000aff02a212 */ /* 0x000fe200078e33ff */
[----:B------:R-:W-:Y:S06]  /*2240*/  BRA `(.L_x_19) ;  /* 0x0000000000187947 */ /* 0x000fec0003800000 */
.L_x_18:
[----:B------:R-:W-:Y:S01]  /*2250*/  MOV R19, R24 ;  /* 0x0000001800137202 */ /* 0x000fe20000000f00 */
[----:B------:R-:W-:Y:S01]  /*2260*/  IMAD.MOV.U32 R18, RZ, RZ, R8 ;  /* 0x000000ffff127224 */ /* 0x000fe200078e0008 */
[----:B------:R-:W-:Y:S01]  /*2270*/  MOV R16, R10 ;  /* 0x0000000a00107202 */ /* 0x000fe20000000f00 */
[----:B------:R-:W-:Y:S01]  /*2280*/  IMAD.MOV.U32 R17, RZ, RZ, R11 ;  /* 0x000000ffff117224 */ /* 0x000fe200078e000b */
[----:B------:R-:W-:-:S07]  /*2290*/  MOV R15, 0x22b0 ;  /* 0x000022b0000f7802 */ /* 0x000fce0000000f00 */
[----:B0-----:R-:W-:Y:S05]  /*22a0*/  CALL.REL.NOINC `($__internal_0_$__cuda_sm20_div_s64) ;  /* 0x0000006800047944 */ /* 0x001fea0003c00000 */
.L_x_19:
[----:B------:R-:W-:Y:S05]  /*22b0*/  BSYNC.RECONVERGENT B0 ;  /* 0x0000000000007941 */ /* 0x000fea0003800200 */
.L_x_17:
[----:B------:R-:W-:Y:S01]  /*22c0*/  MOV R12, R6 ;  /* 0x00000006000c7202 */ /* 0x000fe20000000f00 */
[----:B------:R-:W-:Y:S01]  /*22d0*/  IMAD.MOV.U32 R13, RZ, RZ, R7 ;  /* 0x000000ffff0d7224 */ /* 0x000fe200078e0007 */
[----:B------:R-:W-:Y:S01]  /*22e0*/  MOV R14, R2 ;  /* 0x00000002000e7202 */ /* 0x000fe20000000f00 */
[----:B------:R-:W-:-:S05]  /*22f0*/  IMAD.MOV.U32 R15, RZ, RZ, R3 ;  /* 0x000000ffff0f7224 */ /* 0x000fca00078e0003 */
[----:B------:R1:W-:Y:S04]  /*2300*/  STL.128 [R0+-0x40], R12 ;  /* 0xffffc00c00007387 */ /* 0x0003e80000100c00 */
[----:B------:R-:W2:Y:S01]  /*2310*/  LDL.128 R4, [UR5+-0x30] ;  /* 0xffffd005ff047983 */ /* 0x000ea20008100c00 */
[----:B------:R-:W-:Y:S01]  /*2320*/  IADD3 R9, P0, PT, RZ, -R2, RZ ;  /* 0x80000002ff097210 */ /* 0x000fe20007f1e0ff */
[----:B------:R-:W-:Y:S01]  /*2330*/  IMAD.MOV.U32 R25, RZ, RZ, R8 ;  /* 0x000000ffff197224 */ /* 0x000fe200078e0008 */
[----:B------:R-:W-:Y:S02]  /*2340*/  BSSY.RECONVERGENT B0, `(.L_x_20) ;  /* 0x0000025000007945 */ /* 0x000fe40003800200 */
[----:B------:R-:W-:Y:S01]  /*2350*/  IADD3.X R3, PT, PT, RZ, ~R3, RZ, P0, !PT ;  /* 0x80000003ff037210 */ /* 0x000fe200007fe4ff */
[----:B------:R-:W-:-:S04]  /*2360*/  IMAD.WIDE.U32 R24, R10, R9, R24 ;  /* 0x000000090a187225 */ /* 0x000fc800078e0018 */
[----:B------:R-:W-:-:S04]  /*2370*/  IMAD R3, R3, R10, RZ ;  /* 0x0000000a03037224 */ /* 0x000fc800078e02ff */
[----:B------:R-:W-:-:S05]  /*2380*/  IMAD R3, R11, R9, R3 ;  /* 0x000000090b037224 */ /* 0x000fca00078e0203 */
[----:B------:R-:W-:-:S04]  /*2390*/  IADD3 R8, PT, PT, R25, R3, RZ ;  /* 0x0000000319087210 */ /* 0x000fc80007ffe0ff */
[----:B--2---:R-:W-:-:S04]  /*23a0*/  LOP3.LUT R2, R8, R5, RZ, 0xfc, !PT ;  /* 0x0000000508027212 */ /* 0x004fc800078efcff */
[----:B------:R-:W-:-:S13]  /*23b0*/  ISETP.NE.U32.AND P0, PT, R2, RZ, PT ;  /* 0x000000ff0200720c */ /* 0x000fda0003f05070 */
[----:B-1----:R-:W-:Y:S05]  /*23c0*/  @P0 BRA `(.L_x_21) ;  /* 0x0000000000500947 */ /* 0x002fea0003800000 */
[----:B------:R-:W1:Y:S01]  /*23d0*/  I2F.U32.RP R9, R4 ;  /* 0x0000000400097306 */ /* 0x000e620000209000 */
[----:B------:R-:W-:Y:S02]  /*23e0*/  IADD3 R11, PT, PT, RZ, -R4, RZ ;  /* 0x80000004ff0b7210 */ /* 0x000fe40007ffe0ff */
[----:B------:R-:W-:-:S05]  /*23f0*/  ISETP.NE.U32.AND P2, PT, R4, RZ, PT ;  /* 0x000000ff0400720c */ /* 0x000fca0003f45070 */
[----:B-1----:R-:W1:Y:S02]  /*2400*/  MUFU.RCP R9, R9 ;  /* 0x0000000900097308 */ /* 0x002e640000001000 */
[----:B-1----:R-:W-:-:S06]  /*2410*/  VIADD R2, R9, 0xffffffe ;  /* 0x0ffffffe09027836 */ /* 0x002fcc0000000000 */
[----:B------:R1:W2:Y:S02]  /*2420*/  F2I.FTZ.U32.TRUNC.NTZ R3, R2 ;  /* 0x0000000200037305 */ /* 0x0002a4000021f000 */
[----:B-1----:R-:W-:Y:S02]  /*2430*/  IMAD.MOV.U32 R2, RZ, RZ, RZ ;  /* 0x000000ffff027224 */ /* 0x002fe400078e00ff */
[----:B--2---:R-:W-:-:S04]  /*2440*/  IMAD R11, R11, R3, RZ ;  /* 0x000000030b0b7224 */ /* 0x004fc800078e02ff */
[----:B------:R-:W-:-:S04]  /*2450*/  IMAD.HI.U32 R3, R3, R11, R2 ;  /* 0x0000000b03037227 */ /* 0x000fc800078e0002 */
[----:B------:R-:W-:Y:S02]  /*2460*/  HFMA2 R11, -RZ, RZ, 0, 0 ;  /* 0x00000000ff0b7431 */ /* 0x000fe400000001ff */
[----:B------:R-:W-:-:S05]  /*2470*/  IMAD.HI.U32 R10, R3, R24, RZ ;  /* 0x00000018030a7227 */ /* 0x000fca00078e00ff */
[----:B------:R-:W-:-:S05]  /*2480*/  IADD3 R3, PT, PT, -R10, RZ, RZ ;  /* 0x000000ff0a037210 */ /* 0x000fca0007ffe1ff */
[----:B------:R-:W-:-:S05]  /*2490*/  IMAD R3, R4, R3, R24 ;  /* 0x0000000304037224 */ /* 0x000fca00078e0218 */
[----:B------:R-:W-:-:S13]  /*24a0*/  ISETP.GE.U32.AND P0, PT, R3, R4, PT ;  /* 0x000000040300720c */ /* 0x000fda0003f06070 */
[----:B------:R-:W-:Y:S01]  /*24b0*/  @P0 IMAD.IADD R3, R3, 0x1, -R4 ;  /* 0x0000000103030824 */ /* 0x000fe200078e0a04 */
[----:B------:R-:W-:-:S04]  /*24c0*/  @P0 IADD3 R10, PT, PT, R10, 0x1, RZ ;  /* 0x000000010a0a0810 */ /* 0x000fc80007ffe0ff */
[----:B------:R-:W-:-:S13]  /*24d0*/  ISETP.GE.U32.AND P1, PT, R3, R4, PT ;  /* 0x000000040300720c */ /* 0x000fda0003f26070 */
[----:B------:R-:W-:Y:S01]  /*24e0*/  @P1 VIADD R10, R10, 0x1 ;  /* 0x000000010a0a1836 */ /* 0x000fe20000000000 */
[----:B------:R-:W-:Y:S01]  /*24f0*/  @!P2 LOP3.LUT R10, RZ, R4, RZ, 0x33, !PT ;  /* 0x00000004ff0aa212 */ /* 0x000fe200078e33ff */
[----:B------:R-:W-:Y:S06]  /*2500*/  BRA `(.L_x_22) ;  /* 0x0000000000207947 */ /* 0x000fec0003800000 */
.L_x_21:
[----:B------:R-:W-:Y:S01]  /*2510*/  IMAD.MOV.U32 R19, RZ, RZ, R24 ;  /* 0x000000ffff137224 */ /* 0x000fe200078e0018 */
[----:B------:R-:W-:Y:S01]  /*2520*/  MOV R18, R8 ;  /* 0x0000000800127202 */ /* 0x000fe20000000f00 */
[----:B------:R-:W-:Y:S01]  /*2530*/  IMAD.MOV.U32 R16, RZ, RZ, R4 ;  /* 0x000000ffff107224 */ /* 0x000fe200078e0004 */
[----:B------:R-:W-:Y:S02]  /*2540*/  MOV R17, R5 ;  /* 0x0000000500117202 */ /* 0x000fe40000000f00 */
[----:B------:R-:W-:-:S07]  /*2550*/  MOV R15, 0x2570 ;  /* 0x00002570000f7802 */ /* 0x000fce0000000f00 */
[----:B0-----:R-:W-:Y:S05]  /*2560*/  CALL.REL.NOINC `($__internal_0_$__cuda_sm20_div_s64) ;  /* 0x0000006400547944 */ /* 0x001fea0003c00000 */
[----:B------:R-:W-:Y:S01]  /*2570*/  IMAD.MOV.U32 R10, RZ, RZ, R2 ;  /* 0x000000ffff0a7224 */ /* 0x000fe200078e0002 */
[----:B------:R-:W-:-:S07]  /*2580*/  MOV R11, R3 ;  /* 0x00000003000b7202 */ /* 0x000fce0000000f00 */
.L_x_22:
[----:B------:R-:W-:Y:S05]  /*2590*/  BSYNC.RECONVERGENT B0 ;  /* 0x0000000000007941 */ /* 0x000fea0003800200 */
.L_x_20:
[----:B------:R-:W-:Y:S01]  /*25a0*/  IADD3 R9, P0, PT, RZ, -R10, RZ ;  /* 0x8000000aff097210 */ /* 0x000fe20007f1e0ff */
[----:B------:R-:W-:Y:S01]  /*25b0*/  BSSY.RECONVERGENT B0, `(.L_x_23) ;  /* 0x0000024000007945 */ /* 0x000fe20003800200 */
[----:B------:R-:W-:-:S03]  /*25c0*/  MOV R25, R8 ;  /* 0x0000000800197202 */ /* 0x000fc60000000f00 */
[----:B------:R-:W-:Y:S02]  /*25d0*/  IMAD.X R3, RZ, RZ, ~R11, P0 ;  /* 0x000000ffff037224 */ /* 0x000fe400000e0e0b */
        /* <DEDUP_REMOVED lines=27> */
.L_x_24:
[----:B------:R-:W-:Y:S01]  /*2790*/  MOV R19, R24 ;  /* 0x0000001800137202 */ /* 0x000fe20000000f00 */
[----:B------:R-:W-:Y:S01]  /*27a0*/  IMAD.MOV.U32 R18, RZ, RZ, R4 ;  /* 0x000000ffff127224 */ /* 0x000fe200078e0004 */
[----:B------:R-:W-:Y:S01]  /*27b0*/  MOV R16, R6 ;  /* 0x0000000600107202 */ /* 0x000fe20000000f00 */
[----:B------:R-:W-:Y:S01]  /*27c0*/  IMAD.MOV.U32 R17, RZ, RZ, R7 ;  /* 0x000000ffff117224 */ /* 0x000fe200078e0007 */
[----:B------:R-:W-:-:S07]  /*27d0*/  MOV R15, 0x27f0 ;  /* 0x000027f0000f7802 */ /* 0x000fce0000000f00 */
[----:B0-----:R-:W-:Y:S05]  /*27e0*/  CALL.REL.NOINC `($__internal_0_$__cuda_sm20_div_s64) ;  /* 0x0000006000b47944 */ /* 0x001fea0003c00000 */
.L_x_25:
[----:B------:R-:W-:Y:S05]  /*27f0*/  BSYNC.RECONVERGENT B0 ;  /* 0x0000000000007941 */ /* 0x000fea0003800200 */
.L_x_23:
        /* <DEDUP_REMOVED lines=37> */
.L_x_27:
        /* <DEDUP_REMOVED lines=8> */
.L_x_28:
[----:B------:R-:W-:Y:S05]  /*2ad0*/  BSYNC.RECONVERGENT B0 ;  /* 0x0000000000007941 */ /* 0x000fea0003800200 */
.L_x_26:
        /* <DEDUP_REMOVED lines=31> */
.L_x_30:
[----:B------:R-:W-:Y:S01]  /*2cd0*/  MOV R19, R24 ;  /* 0x0000001800137202 */ /* 0x000fe20000000f00 */
[----:B------:R-:W-:Y:S01]  /*2ce0*/  IMAD.MOV.U32 R18, RZ, RZ, R8 ;  /* 0x000000ffff127224 */ /* 0x000fe200078e0008 */
[----:B------:R-:W-:Y:S01]  /*2cf0*/  MOV R16, R10 ;  /* 0x0000000a00107202 */ /* 0x000fe20000000f00 */
[----:B------:R-:W-:Y:S01]  /*2d00*/  IMAD.MOV.U32 R17, RZ, RZ, R11 ;  /* 0x000000ffff117224 */ /* 0x000fe200078e000b */
[----:B------:R-:W-:-:S07]  /*2d10*/  MOV R15, 0x2d30 ;  /* 0x00002d30000f7802 */ /* 0x000fce0000000f00 */
[----:B0-----:R-:W-:Y:S05]  /*2d20*/  CALL.REL.NOINC `($__internal_0_$__cuda_sm20_div_s64) ;  /* 0x0000005c00647944 */ /* 0x001fea0003c00000 */
.L_x_31:
[----:B------:R-:W-:Y:S05]  /*2d30*/  BSYNC.RECONVERGENT B0 ;  /* 0x0000000000007941 */ /* 0x000fea0003800200 */
.L_x_29:
        /* <DEDUP_REMOVED lines=37> */
.L_x_33:
        /* <DEDUP_REMOVED lines=8> */
.L_x_34:
[----:B------:R-:W-:Y:S05]  /*3010*/  BSYNC.RECONVERGENT B0 ;  /* 0x0000000000007941 */ /* 0x000fea0003800200 */
.L_x_32:
[----:B------:R-:W-:Y:S01]  /*3020*/  IADD3 R9, P0, PT, RZ, -R10, RZ ;  /* 0x8000000aff097210 */ /* 0x000fe20007f1e0ff */
[----:B------:R-:W-:Y:S01]  /*3030*/  BSSY.RECONVERGENT B0, `(.L_x_35) ;  /* 0x0000024000007945 */ /* 0x000fe20003800200 */
[----:B------:R-:W-:-:S03]  /*3040*/  MOV R25, R8 ;  /* 0x0000000800197202 */ /* 0x000fc60000000f00 */
[----:B------:R-:W-:Y:S02]  /*3050*/  IMAD.X R3, RZ, RZ, ~R11, P0 ;  /* 0x000000ffff037224 */ /* 0x000fe400000e0e0b */
[----:B------:R-:W-:-:S04]  /*3060*/  IMAD.WIDE.U32 R24, R4, R9, R24 ;  /* 0x0000000904187225 */ /* 0x000fc800078e0018 */
[----:B------:R-:W-:-:S04]  /*3070*/  IMAD R3, R3, R4, RZ ;  /* 0x0000000403037224 */ /* 0x000fc800078e02ff */
[----:B------:R-:W-:-:S05]  /*3080*/  IMAD R3, R5, R9, R3 ;  /* 0x0000000905037224 */ /* 0x000fca00078e0203 */
[----:B------:R-:W-:-:S04]  /*3090*/  IADD3 R4, PT, PT, R25, R3, RZ ;  /* 0x0000000319047210 */ /* 0x000fc80007ffe0ff */
[----:B------:R-:W-:-:S04]  /*30a0*/  LOP3.LUT R2, R4, R7, RZ, 0xfc, !PT ;  /* 0x0000000704027212 */ /* 0x000fc800078efcff */
[----:B------:R-:W-:-:S13]  /*30b0*/  ISETP.NE.U32.AND P0, PT, R2, RZ, PT ;  /* 0x000000ff0200720c */ /* 0x000fda0003f05070 */
[----:B------:R-:W-:Y:S05]  /*30c0*/  @P0 BRA `(.L_x_36) ;  /* 0x0000000000500947 */ /* 0x000fea0003800000 */
[----:B------:R-:W1:Y:S01]  /*30d0*/  I2F.U32.RP R5, R6 ;  /* 0x0000000600057306 */ /* 0x000e620000209000 */
[----:B------:R-:W-:Y:S02]  /*30e0*/  IADD3 R9, PT, PT, RZ, -R6, RZ ;  /* 0x80000006ff097210 */ /* 0x000fe40007ffe0ff */
[----:B------:R-:W-:-:S05]  /*30f0*/  ISETP.NE.U32.AND P2, PT, R6, RZ, PT ;  /* 0x000000ff0600720c */ /* 0x000fca0003f45070 */
[----:B-1----:R-:W1:Y:S02]  /*3100*/  MUFU.RCP R5, R5 ;  /* 0x0000000500057308 */ /* 0x002e640000001000 */
[----:B-1----:R-:W-:-:S06]  /*3110*/  VIADD R2, R5, 0xffffffe ;  /* 0x0ffffffe05027836 */ /* 0x002fcc0000000000 */
        /* <DEDUP_REMOVED lines=8> */
[----:B------:R-:W-:Y:S02]  /*31a0*/  @P0 IADD3 R3, PT, PT, -R6, R3, RZ ;  /* 0x0000000306030210 */ /* 0x000fe40007ffe1ff */
[----:B------:R-:W-:Y:S02]  /*31b0*/  @P0 IADD3 R2, PT, PT, R2, 0x1, RZ ;  /* 0x0000000102020810 */ /* 0x000fe40007ffe0ff */
[----:B------:R-:W-:Y:S02]  /*31c0*/  ISETP.GE.U32.AND P1, PT, R3, R6, PT ;  /* 0x000000060300720c */ /* 0x000fe40003f26070 */
[----:B------:R-:W-:-:S11]  /*31d0*/  MOV R3, RZ ;  /* 0x000000ff00037202 */ /* 0x000fd60000000f00 */
[----:B------:R-:W-:Y:S01]  /*31e0*/  @P1 VIADD R2, R2, 0x1 ;  /* 0x0000000102021836 */ /* 0x000fe20000000000 */
[----:B------:R-:W-:Y:S01]  /*31f0*/  @!P2 LOP3.LUT R2, RZ, R6, RZ, 0x33, !PT ;  /* 0x00000006ff02a212 */ /* 0x000fe200078e33ff */
[----:B------:R-:W-:Y:S06]  /*3200*/  BRA `(.L_x_37) ;  /* 0x0000000000187947 */ /* 0x000fec0003800000 */
.L_x_36:
[----:B------:R-:W-:Y:S01]  /*3210*/  MOV R19, R24 ;  /* 0x0000001800137202 */ /* 0x000fe20000000f00 */
[----:B------:R-:W-:Y:S01]  /*3220*/  IMAD.MOV.U32 R18, RZ, RZ, R4 ;  /* 0x000000ffff127224 */ /* 0x000fe200078e0004 */
[----:B------:R-:W-:Y:S02]  /*3230*/  MOV R16, R6 ;  /* 0x0000000600107202 */ /* 0x000fe40000000f00 */
[----:B------:R-:W-:Y:S02]  /*3240*/  MOV R17, R7 ;  /* 0x0000000700117202 */ /* 0x000fe40000000f00 */
[----:B------:R-:W-:-:S07]  /*3250*/  MOV R15, 0x3270 ;  /* 0x00003270000f7802 */ /* 0x000fce0000000f00 */
[----:B0-----:R-:W-:Y:S05]  /*3260*/  CALL.REL.NOINC `($__internal_0_$__cuda_sm20_div_s64) ;  /* 0x0000005800147944 */ /* 0x001fea0003c00000 */
.L_x_37:
[----:B------:R-:W-:Y:S05]  /*3270*/  BSYNC.RECONVERGENT B0 ;  /* 0x0000000000007941 */ /* 0x000fea0003800200 */
.L_x_35:
[----:B------:R-:W-:Y:S01]  /*3280*/  IMAD.MOV.U32 R12, RZ, RZ, R10 ;  /* 0x000000ffff0c7224 */ /* 0x000fe200078e000a */
[----:B------:R-:W-:Y:S01]  /*3290*/  MOV R13, R11 ;  /* 0x0000000b000d7202 */ /* 0x000fe20000000f00 */
[----:B------:R-:W-:Y:S01]  /*32a0*/  IMAD.MOV.U32 R15, RZ, RZ, R3 ;  /* 0x000000ffff0f7224 */ /* 0x000fe200078e0003 */
[----:B------:R-:W-:-:S05]  /*32b0*/  MOV R14, R2 ;  /* 0x00000002000e7202 */ /* 0x000fca0000000f00 */
[----:B------:R1:W-:Y:S04]  /*32c0*/  STL.128 [R0+-0x10], R12 ;  /* 0xfffff00c00007387 */ /* 0x0003e80000100c00 */
[----:B------:R-:W2:Y:S01]  /*32d0*/  LDL.128 R8, [UR5] ;  /* 0x00000005ff087983 */ /* 0x000ea20008100c00 */
[----:B------:R-:W-:Y:S01]  /*32e0*/  IADD3 R5, P0, PT, RZ, -R2, RZ ;  /* 0x80000002ff057210 */ /* 0x000fe20007f1e0ff */
[----:B------:R-:W-:Y:S01]  /*32f0*/  BSSY.RECONVERGENT B0, `(.L_x_38) ;  /* 0x0000026000007945 */ /* 0x000fe20003800200 */
[----:B------:R-:W-:Y:S02]  /*3300*/  MOV R25, R4 ;  /* 0x0000000400197202 */ /* 0x000fe40000000f00 */
[----:B------:R-:W-:Y:S01]  /*3310*/  IADD3.X R3, PT, PT, RZ, ~R3, RZ, P0, !PT ;  /* 0x80000003ff037210 */ /* 0x000fe200007fe4ff */
[----:B------:R-:W-:-:S04]  /*3320*/  IMAD.WIDE.U32 R24, R6, R5, R24 ;  /* 0x0000000506187225 */ /* 0x000fc800078e0018 */
[----:B------:R-:W-:-:S04]  /*3330*/  IMAD R3, R3, R6, RZ ;  /* 0x0000000603037224 */ /* 0x000fc800078e02ff */
[----:B------:R-:W-:-:S04]  /*3340*/  IMAD R3, R7, R5, R3 ;  /* 0x0000000507037224 */ /* 0x000fc800078e0203 */
[----:B------:R-:W-:-:S05]  /*3350*/  IMAD.IADD R4, R25, 0x1, R3 ;  /* 0x0000000119047824 */ /* 0x000fca00078e0203 */
[----:B--2---:R-:W-:-:S04]  /*3360*/  LOP3.LUT R2, R4, R9, RZ, 0xfc, !PT ;  /* 0x0000000904027212 */ /* 0x004fc800078efcff */
[----:B------:R-:W-:-:S13]  /*3370*/  ISETP.NE.U32.AND P0, PT, R2, RZ, PT ;  /* 0x000000ff0200720c */ /* 0x000fda0003f05070 */
[----:B-1----:R-:W-:Y:S05]  /*3380*/  @P0 BRA `(.L_x_39) ;  /* 0x0000000000500947 */ /* 0x002fea0003800000 */
[----:B------:R-:W1:Y:S01]  /*3390*/  I2F.U32.RP R5, R8 ;  /* 0x0000000800057306 */ /* 0x000e620000209000 */
[----:B------:R-:W-:Y:S02]  /*33a0*/  IADD3 R7, PT, PT, RZ, -R8, RZ ;  /* 0x80000008ff077210 */ /* 0x000fe40007ffe0ff */
[----:B------:R-:W-:-:S05]  /*33b0*/  ISETP.NE.U32.AND P2, PT, R8, RZ, PT ;  /* 0x000000ff0800720c */ /* 0x000fca0003f45070 */
[----:B-1----:R-:W1:Y:S02]  /*33c0*/  MUFU.RCP R5, R5 ;  /* 0x0000000500057308 */ /* 0x002e640000001000 */
[----:B-1----:R-:W-:-:S06]  /*33d0*/  IADD3 R2, PT, PT, R5, 0xffffffe, RZ ;  /* 0x0ffffffe05027810 */ /* 0x002fcc0007ffe0ff */
        /* <DEDUP_REMOVED lines=15> */
.L_x_39:
[----:B------:R-:W-:Y:S01]  /*34d0*/  IMAD.MOV.U32 R19, RZ, RZ, R24 ;  /* 0x000000ffff137224 */ /* 0x000fe200078e0018 */
[----:B------:R-:W-:Y:S01]  /*34e0*/  MOV R18, R4 ;  /* 0x0000000400127202 */ /* 0x000fe20000000f00 */
[----:B------:R-:W-:Y:S01]  /*34f0*/  IMAD.MOV.U32 R17, RZ, RZ, R9 ;  /* 0x000000ffff117224 */ /* 0x000fe200078e0009 */
[----:B------:R-:W-:Y:S02]  /*3500*/  MOV R16, R8 ;  /* 0x0000000800107202 */ /* 0x000fe40000000f00 */
[----:B------:R-:W-:-:S07]  /*3510*/  MOV R15, 0x3530 ;  /* 0x00003530000f7802 */ /* 0x000fce0000000f00 */
[----:B0-----:R-:W-:Y:S05]  /*3520*/  CALL.REL.NOINC `($__internal_0_$__cuda_sm20_div_s64) ;  /* 0x0000005400647944 */ /* 0x001fea0003c00000 */
[----:B------:R-:W-:Y:S02]  /*3530*/  MOV R6, R2 ;  /* 0x0000000200067202 */ /* 0x000fe40000000f00 */
[----:B------:R-:W-:-:S07]  /*3540*/  MOV R7, R3 ;  /* 0x0000000300077202 */ /* 0x000fce0000000f00 */
.L_x_40:
[----:B------:R-:W-:Y:S05]  /*3550*/  BSYNC.RECONVERGENT B0 ;  /* 0x0000000000007941 */ /* 0x000fea0003800200 */
.L_x_38:
        /* <DEDUP_REMOVED lines=31> */
.L_x_42:
[----:B------:R-:W-:Y:S01]  /*3750*/  MOV R19, R24 ;  /* 0x0000001800137202 */ /* 0x000fe20000000f00 */
[----:B------:R-:W-:Y:S01]  /*3760*/  IMAD.MOV.U32 R18, RZ, RZ, R8 ;  /* 0x000000ffff127224 */ /* 0x000fe200078e0008 */
[----:B------:R-:W-:Y:S02]  /*3770*/  MOV R16, R10 ;  /* 0x0000000a00107202 */ /* 0x000fe40000000f00 */
[----:B------:R-:W-:Y:S02]  /*3780*/  MOV R17, R11 ;  /* 0x0000000b00117202 */ /* 0x000fe40000000f00 */
[----:B------:R-:W-:-:S07]  /*3790*/  MOV R15, 0x37b0 ;  /* 0x000037b0000f7802 */ /* 0x000fce0000000f00 */
[----:B0-----:R-:W-:Y:S05]  /*37a0*/  CALL.REL.NOINC `($__internal_0_$__cuda_sm20_div_s64) ;  /* 0x0000005000c47944 */ /* 0x001fea0003c00000 */
.L_x_43:
[----:B------:R-:W-:Y:S05]  /*37b0*/  BSYNC.RECONVERGENT B0 ;  /* 0x0000000000007941 */ /* 0x000fea0003800200 */
.L_x_41:
[----:B------:R-:W-:Y:S01]  /*37c0*/  IMAD.MOV.U32 R12, RZ, RZ, R6 ;  /* 0x000000ffff0c7224 */ /* 0x000fe200078e0006 */
[----:B------:R-:W-:Y:S01]  /*37d0*/  MOV R13, R7 ;  /* 0x00000007000d7202 */ /* 0x000fe20000000f00 */
[----:B------:R-:W-:Y:S01]  /*37e0*/  IMAD.MOV.U32 R15, RZ, RZ, R3 ;  /* 0x000000ffff0f7224 */ /* 0x000fe200078e0003 */
[----:B------:R-:W-:-:S05]  /*37f0*/  MOV R14, R2 ;  /* 0x00000002000e7202 */ /* 0x000fca0000000f00 */
[----:B------:R1:W-:Y:S04]  /*3800*/  STL.128 [R0], R12 ;  /* 0x0000000c00007387 */ /* 0x0003e80000100c00 */
[----:B------:R-:W2:Y:S01]  /*3810*/  LDL.128 R4, [UR5+0x10] ;  /* 0x00001005ff047983 */ /* 0x000ea20008100c00 */
        /* <DEDUP_REMOVED lines=31> */
.L_x_45:
        /* <DEDUP_REMOVED lines=8> */
.L_x_46:
[----:B------:R-:W-:Y:S05]  /*3a90*/  BSYNC.RECONVERGENT B0 ;  /* 0x0000000000007941 */ /* 0x000fea0003800200 */
.L_x_44:
        /* <DEDUP_REMOVED lines=31> */
.L_x_48:
[----:B------:R-:W-:Y:S01]  /*3c90*/  MOV R19, R24 ;  /* 0x0000001800137202 */ /* 0x000fe20000000f00 */
[----:B------:R-:W-:Y:S01]  /*3ca0*/  IMAD.MOV.U32 R18, RZ, RZ, R4 ;  /* 0x000000ffff127224 */ /* 0x000fe200078e0004 */
[----:B------:R-:W-:Y:S02]  /*3cb0*/  MOV R16, R6 ;  /* 0x0000000600107202 */ /* 0x000fe40000000f00 */
[----:B------:R-:W-:Y:S02]  /*3cc0*/  MOV R17, R7 ;  /* 0x0000000700117202 */ /* 0x000fe40000000f00 */
[----:B------:R-:W-:-:S07]  /*3cd0*/  MOV R15, 0x3cf0 ;  /* 0x00003cf0000f7802 */ /* 0x000fce0000000f00 */
[----:B0-----:R-:W-:Y:S05]  /*3ce0*/  CALL.REL.NOINC `($__internal_0_$__cuda_sm20_div_s64) ;  /* 0x0000004c00747944 */ /* 0x001fea0003c00000 */
.L_x_49:
[----:B------:R-:W-:Y:S05]  /*3cf0*/  BSYNC.RECONVERGENT B0 ;  /* 0x0000000000007941 */ /* 0x000fea0003800200 */
.L_x_47:
[----:B------:R-:W-:Y:S01]  /*3d00*/  IMAD.MOV.U32 R12, RZ, RZ, R10 ;  /* 0x000000ffff0c7224 */ /* 0x000fe200078e000a */
[----:B------:R-:W-:Y:S01]  /*3d10*/  MOV R13, R11 ;  /* 0x0000000b000d7202 */ /* 0x000fe20000000f00 */
[----:B------:R-:W-:Y:S01]  /*3d20*/  IMAD.MOV.U32 R15, RZ, RZ, R3 ;  /* 0x000000ffff0f7224 */ /* 0x000fe200078e0003 */
[----:B------:R-:W-:-:S05]  /*3d30*/  MOV R14, R2 ;  /* 0x00000002000e7202 */ /* 0x000fca0000000f00 */
[----:B------:R1:W-:Y:S04]  /*3d40*/  STL.128 [R0+0x10], R12 ;  /* 0x0000100c00007387 */ /* 0x0003e80000100c00 */
        /* <DEDUP_REMOVED lines=32> */
.L_x_51:
        /* <DEDUP_REMOVED lines=8> */
.L_x_52:
[----:B------:R-:W-:Y:S05]  /*3fd0*/  BSYNC.RECONVERGENT B0 ;  /* 0x0000000000007941 */ /* 0x000fea0003800200 */
.L_x_50:
        /* <DEDUP_REMOVED lines=31> */
.L_x_54:
[----:B------:R-:W-:Y:S01]  /*41d0*/  MOV R19, R24 ;  /* 0x0000001800137202 */ /* 0x000fe20000000f00 */
[----:B------:R-:W-:Y:S01]  /*41e0*/  IMAD.MOV.U32 R18, RZ, RZ, R8 ;  /* 0x000000ffff127224 */ /* 0x000fe200078e0008 */
[----:B------:R-:W-:Y:S02]  /*41f0*/  MOV R16, R10 ;  /* 0x0000000a00107202 */ /* 0x000fe40000000f00 */
[----:B------:R-:W-:Y:S02]  /*4200*/  MOV R17, R11 ;  /* 0x0000000b00117202 */ /* 0x000fe40000000f00 */
[----:B------:R-:W-:-:S07]  /*4210*/  MOV R15, 0x4230 ;  /* 0x00004230000f7802 */ /* 0x000fce0000000f00 */
[----:B0-----:R-:W-:Y:S05]  /*4220*/  CALL.REL.NOINC `($__internal_0_$__cuda_sm20_div_s64) ;  /* 0x0000004800247944 */ /* 0x001fea0003c00000 */
.L_x_55:
[----:B------:R-:W-:Y:S05]  /*4230*/  BSYNC.RECONVERGENT B0 ;  /* 0x0000000000007941 */ /* 0x000fea0003800200 */
.L_x_53:
        /* <DEDUP_REMOVED lines=37> */
.L_x_57:
        /* <DEDUP_REMOVED lines=8> */
.L_x_58:
[----:B------:R-:W-:Y:S05]  /*4510*/  BSYNC.RECONVERGENT B0 ;  /* 0x0000000000007941 */ /* 0x000fea0003800200 */
.L_x_56:
[----:B------:R-:W-:Y:S01]  /*4520*/  IADD3 R13, P0, PT, RZ, -R10, RZ ;  /* 0x8000000aff0d7210 */ /* 0x000fe20007f1e0ff */
[----:B------:R-:W-:Y:S01]  /*4530*/  BSSY.RECONVERGENT B0, `(.L_x_59) ;  /* 0x0000025000007945 */ /* 0x000fe20003800200 */
[----:B------:R-:W-:Y:S02]  /*4540*/  MOV R9, R8 ;  /* 0x0000000800097202 */ /* 0x000fe40000000f00 */
[----:B------:R-:W-:Y:S01]  /*4550*/  MOV R8, R24 ;  /* 0x0000001800087202 */ /* 0x000fe20000000f00 */
[----:B------:R-:W-:-:S04]  /*4560*/  IMAD.X R3, RZ, RZ, ~R11, P0 ;  /* 0x000000ffff037224 */ /* 0x000fc800000e0e0b */
[----:B------:R-:W-:Y:S02]  /*4570*/  IMAD R3, R3, R4, RZ ;  /* 0x0000000403037224 */ /* 0x000fe400078e02ff */
[----:B------:R-:W-:-:S04]  /*4580*/  IMAD.WIDE.U32 R8, R4, R13, R8 ;  /* 0x0000000d04087225 */ /* 0x000fc800078e0008 */
[----:B------:R-:W-:-:S04]  /*4590*/  IMAD R3, R5, R13, R3 ;  /* 0x0000000d05037224 */ /* 0x000fc800078e0203 */
[----:B------:R-:W-:-:S05]  /*45a0*/  IMAD.IADD R4, R9, 0x1, R3 ;  /* 0x0000000109047824 */ /* 0x000fca00078e0203 */
[----:B------:R-:W-:-:S04]  /*45b0*/  LOP3.LUT R2, R4, R7, RZ, 0xfc, !PT ;  /* 0x0000000704027212 */ /* 0x000fc800078efcff */
[----:B------:R-:W-:-:S13]  /*45c0*/  ISETP.NE.U32.AND P0, PT, R2, RZ, PT ;  /* 0x000000ff0200720c */ /* 0x000fda0003f05070 */
[----:B------:R-:W-:Y:S05]  /*45d0*/  @P0 BRA `(.L_x_60) ;  /* 0x0000000000500947 */ /* 0x000fea0003800000 */
        /* <DEDUP_REMOVED lines=8> */
[----:B------:R-:W-:-:S06]  /*4660*/  IMAD.HI.U32 R3, R3, R13, R2 ;  /* 0x0000000d03037227 */ /* 0x000fcc00078e0002 */
[----:B------:R-:W-:-:S05]  /*4670*/  IMAD.HI.U32 R2, R3, R8, RZ ;  /* 0x0000000803027227 */ /* 0x000fca00078e00ff */
[----:B------:R-:W-:-:S05]  /*4680*/  IADD3 R3, PT, PT, -R2, RZ, RZ ;  /* 0x000000ff02037210 */ /* 0x000fca0007ffe1ff */
[----:B------:R-:W-:-:S05]  /*4690*/  IMAD R3, R6, R3, R8 ;  /* 0x0000000306037224 */ /* 0x000fca00078e0208 */
[----:B------:R-:W-:-:S13]  /*46a0*/  ISETP.GE.U32.AND P0, PT, R3, R6, PT ;  /* 0x000000060300720c */ /* 0x000fda0003f06070 */
[----:B------:R-:W-:Y:S01]  /*46b0*/  @P0 IADD3 R3, PT, PT, -R6, R3, RZ ;  /* 0x0000000306030210 */ /* 0x000fe20007ffe1ff */
[----:B------:R-:W-:-:S03]  /*46c0*/  @P0 VIADD R2, R2, 0x1 ;  /* 0x0000000102020836 */ /* 0x000fc60000000000 */
[----:B------:R-:W-:Y:S01]  /*46d0*/  ISETP.GE.U32.AND P1, PT, R3, R6, PT ;  /* 0x000000060300720c */ /* 0x000fe20003f26070 */
[----:B------:R-:W-:-:S12]  /*46e0*/  HFMA2 R3, -RZ, RZ, 0, 0 ;  /* 0x00000000ff037431 */ /* 0x000fd800000001ff */
[----:B------:R-:W-:Y:S02]  /*46f0*/  @P1 IADD3 R2, PT, PT, R2, 0x1, RZ ;  /* 0x0000000102021810 */ /* 0x000fe40007ffe0ff */
[----:B------:R-:W-:Y:S01]  /*4700*/  @!P2 LOP3.LUT R2, RZ, R6, RZ, 0x33, !PT ;  /* 0x00000006ff02a212 */ /* 0x000fe200078e33ff */
[----:B------:R-:W-:Y:S06]  /*4710*/  BRA `(.L_x_61) ;  /* 0x0000000000187947 */ /* 0x000fec0003800000 */
.L_x_60:
[----:B------:R-:W-:Y:S01]  /*4720*/  IMAD.MOV.U32 R19, RZ, RZ, R8 ;  /* 0x000000ffff137224 */ /* 0x000fe200078e0008 */
[----:B------:R-:W-:Y:S01]  /*4730*/  MOV R18, R4 ;  /* 0x0000000400127202 */ /* 0x000fe20000000f00 */
[----:B------:R-:W-:Y:S01]  /*4740*/  IMAD.MOV.U32 R17, RZ, RZ, R7 ;  /* 0x000000ffff117224 */ /* 0x000fe200078e0007 */
[----:B------:R-:W-:Y:S02]  /*4750*/  MOV R16, R6 ;  /* 0x0000000600107202 */ /* 0x000fe40000000f00 */
[----:B------:R-:W-:-:S07]  /*4760*/  MOV R15, 0x4780 ;  /* 0x00004780000f7802 */ /* 0x000fce0000000f00 */
[----:B0-----:R-:W-:Y:S05]  /*4770*/  CALL.REL.NOINC `($__internal_0_$__cuda_sm20_div_s64) ;  /* 0x0000004000d07944 */ /* 0x001fea0003c00000 */
.L_x_61:
[----:B------:R-:W-:Y:S05]  /*4780*/  BSYNC.RECONVERGENT B0 ;  /* 0x0000000000007941 */ /* 0x000fea0003800200 */
.L_x_59:
[----:B------:R-:W-:Y:S01]  /*4790*/  IADD3 R9, P0, PT, RZ, -R2, RZ ;  /* 0x80000002ff097210 */ /* 0x000fe20007f1e0ff */
[----:B------:R-:W-:Y:S01]  /*47a0*/  UIADD3 UR7, UPT, UPT, UR7, 0x10, URZ ;  /* 0x0000001007077890 */ /* 0x000fe2000fffe0ff */
[-C--:B------:R-:W-:Y:S01]  /*47b0*/  MOV R15, R3.reuse ;  /* 0x00000003000f7202 */ /* 0x080fe20000000f00 */
[----:B------:R-:W-:Y:S01]  /*47c0*/  IMAD.MOV.U32 R14, RZ, RZ, R2 ;  /* 0x000000ffff0e7224 */ /* 0x000fe200078e0002 */
[----:B------:R-:W-:Y:S01]  /*47d0*/  IADD3.X R5, PT, PT, RZ, ~R3, RZ, P0, !PT ;  /* 0x80000003ff057210 */ /* 0x000fe200007fe4ff */
[----:B------:R-:W-:Y:S01]  /*47e0*/  UISETP.NE.AND UP0, UPT, UR7, URZ, UPT ;  /* 0x000000ff0700728c */ /* 0x000fe2000bf05270 */
[----:B------:R-:W-:Y:S01]  /*47f0*/  MOV R3, R4 ;  /* 0x0000000400037202 */ /* 0x000fe20000000f00 */
[----:B------:R-:W-:Y:S01]  /*4800*/  IMAD.MOV.U32 R2, RZ, RZ, R8 ;  /* 0x000000ffff027224 */ /* 0x000fe200078e0008 */
[----:B------:R-:W-:Y:S01]  /*4810*/  MOV R12, R10 ;  /* 0x0000000a000c7202 */ /* 0x000fe20000000f00 */
[----:B------:R-:W-:Y:S01]  /*4820*/  IMAD R5, R5, R6, RZ ;  /* 0x0000000605057224 */ /* 0x000fe200078e02ff */
[----:B------:R-:W-:Y:S01]  /*4830*/  MOV R13, R11 ;  /* 0x0000000b000d7202 */ /* 0x000fe20000000f00 */
[----:B------:R-:W-:Y:S01]  /*4840*/  IMAD.WIDE.U32 R2, R6, R9, R2 ;  /* 0x0000000906027225 */ /* 0x000fe200078e0002 */
[----:B------:R-:W-:-:S03]  /*4850*/  UIADD3 UR5, UPT, UPT, UR5, 0x80, URZ ;  /* 0x0000008005057890 */ /* 0x000fc6000fffe0ff */
[----:B------:R-:W-:Y:S01]  /*4860*/  IMAD R7, R7, R9, R5 ;  /* 0x0000000907077224 */ /* 0x000fe200078e0205 */
[----:B------:R1:W-:Y:S01]  /*4870*/  STL.128 [R0+0x30], R12 ;  /* 0x0000300c00007387 */ /* 0x0003e20000100c00 */
[----:B------:R-:W-:Y:S02]  /*4880*/  MOV R5, R2 ;  /* 0x0000000200057202 */ /* 0x000fe40000000f00 */
[----:B------:R-:W-:Y:S01]  /*4890*/  IMAD.IADD R4, R3, 0x1, R7 ;  /* 0x0000000103047824 */ /* 0x000fe200078e0207 */
[----:B-1----:R-:W-:Y:S01]  /*48a0*/  IADD3 R0, PT, PT, R0, 0x80, RZ ;  /* 0x0000008000007810 */ /* 0x002fe20007ffe0ff */
[----:B------:R-:W-:Y:S06]  /*48b0*/  BRA.U UP0, `(.L_x_62) ;  /* 0xffffffd5005c7547 */ /* 0x000fec000b83ffff */
.L_x_13:
[----:B------:R-:W-:-:S09]  /*48c0*/  UISETP.NE.AND UP0, UPT, UR10, URZ, UPT ;  /* 0x000000ff0a00728c */ /* 0x000fd2000bf05270 */
[----:B------:R-:W-:Y:S05]  /*48d0*/  BRA.U !UP0, `(.L_x_12) ;  /* 0x0000002108a87547 */ /* 0x000fea000b800000 */
[----:B------:R-:W1:Y:S01]  /*48e0*/  LDCU UR5, c[0x0][0x3a8] ;  /* 0x00007500ff0577ac */ /* 0x000e620008000800 */
[----:B------:R-:W-:Y:S02]  /*48f0*/  UISETP.GE.U32.AND UP0, UPT, UR10, 0x8, UPT ;  /* 0x000000080a00788c */ /* 0x000fe4000bf06070 */
[----:B-1----:R-:W-:-:S07]  /*4900*/  ULOP3.LUT UR5, UR5, 0x7, URZ, 0xc0, !UPT ;  /* 0x0000000705057892 */ /* 0x002fce000f8ec0ff */
[----:B------:R-:W-:Y:S05]  /*4910*/  BRA.U !UP0, `(.L_x_63) ;  /* 0x0000001508187547 */ /* 0x000fea000b800000 */
[----:B------:R-:W-:-:S09]  /*4920*/  ULEA UR7, UR4, UR14, 0x3 ;  /* 0x0000000e04077291 */ /* 0x000fd2000f8e18ff */
[----:B------:R-:W2:Y:S01]  /*4930*/  LDL.64 R8, [UR7] ;  /* 0x00000007ff087983 */ /* 0x000ea20008100a00 */
        /* <DEDUP_REMOVED lines=13> */
[----:B------:R-:W-:-:S05]  /*4a10*/  IMAD.HI.U32 R2, R6, R5, RZ ;  /* 0x0000000506027227 */ /* 0x000fca00078e00ff */
[----:B------:R-:W-:-:S05]  /*4a20*/  IADD3 R3, PT, PT, -R2, RZ, RZ ;  /* 0x000000ff02037210 */ /* 0x000fca0007ffe1ff */
[----:B------:R-:W-:-:S05]  /*4a30*/  IMAD R3, R8, R3, R5 ;  /* 0x0000000308037224 */ /* 0x000fca00078e0205 */
[----:B------:R-:W-:-:S13]  /*4a40*/  ISETP.GE.U32.AND P0, PT, R3, R8, PT ;  /* 0x000000080300720c */ /* 0x000fda0003f06070 */
[----:B------:R-:W-:Y:S01]  /*4a50*/  @P0 IMAD.IADD R3, R3, 0x1, -R8 ;  /* 0x0000000103030824 */ /* 0x000fe200078e0a08 */
[----:B------:R-:W-:-:S04]  /*4a60*/  @P0 IADD3 R2, PT, PT, R2, 0x1, RZ ;  /* 0x0000000102020810 */ /* 0x000fc80007ffe0ff */
[----:B------:R-:W-:Y:S01]  /*4a70*/  ISETP.GE.U32.AND P1, PT, R3, R8, PT ;  /* 0x000000080300720c */ /* 0x000fe20003f26070 */
[----:B------:R-:W-:-:S12]  /*4a80*/  IMAD.MOV.U32 R3, RZ, RZ, RZ ;  /* 0x000000ffff037224 */ /* 0x000fd800078e00ff */
[----:B------:R-:W-:Y:S02]  /*4a90*/  @P1 IADD3 R2, PT, PT, R2, 0x1, RZ ;  /* 0x0000000102021810 */ /* 0x000fe40007ffe0ff */
[----:B------:R-:W-:Y:S01]  /*4aa0*/  @!P2 LOP3.LUT R2, RZ, R8, RZ, 0x33, !PT ;  /* 0x00000008ff02a212 */ /* 0x000fe200078e33ff */
[----:B------:R-:W-:Y:S06]  /*4ab0*/  BRA `(.L_x_66) ;  /* 0x0000000000187947 */ /* 0x000fec0003800000 */
.L_x_65:
[----:B------:R-:W-:Y:S01]  /*4ac0*/  MOV R19, R5 ;  /* 0x0000000500137202 */ /* 0x000fe20000000f00 */
[----:B------:R-:W-:Y:S01]  /*4ad0*/  IMAD.MOV.U32 R16, RZ, RZ, R8 ;  /* 0x000000ffff107224 */ /* 0x000fe200078e0008 */
[----:B------:R-:W-:Y:S02]  /*4ae0*/  MOV R18, R4 ;  /* 0x0000000400127202 */ /* 0x000fe40000000f00 */
[----:B------:R-:W-:Y:S02]  /*4af0*/  MOV R17, R9 ;  /* 0x0000000900117202 */ /* 0x000fe40000000f00 */
[----:B------:R-:W-:-:S07]  /*4b00*/  MOV R15, 0x4b20 ;  /* 0x00004b20000f7802 */ /* 0x000fce0000000f00 */
[----:B0-----:R-:W-:Y:S05]  /*4b10*/  CALL.REL.NOINC `($__internal_0_$__cuda_sm20_div_s64) ;  /* 0x0000003c00e87944 */ /* 0x001fea0003c00000 */
.L_x_66:
[----:B------:R-:W-:Y:S05]  /*4b20*/  BSYNC.RECONVERGENT B0 ;  /* 0x0000000000007941 */ /* 0x000fea0003800200 */
.L_x_64:
[----:B------:R-:W-:-:S09]  /*4b30*/  ULEA UR10, UR4, UR14, 0x3 ;  /* 0x0000000e040a7291 */ /* 0x000fd2000f8e18ff */
[----:B------:R1:W-:Y:S04]  /*4b40*/  STL.64 [UR10+0x40], R2 ;  /* 0x00004002ff007987 */ /* 0x0003e80008100a0a */
[----:B------:R-:W2:Y:S01]  /*4b50*/  LDL.64 R6, [UR7+0x8] ;  /* 0x00000807ff067983 */ /* 0x000ea20008100a00 */
[----:B------:R-:W-:Y:S01]  /*4b60*/  IADD3 R13, P0, PT, RZ, -R2, RZ ;  /* 0x80000002ff0d7210 */ /* 0x000fe20007f1e0ff */
[----:B------:R-:W-:Y:S01]  /*4b70*/  BSSY.RECONVERGENT B0, `(.L_x_67) ;  /* 0x0000026000007945 */ /* 0x000fe20003800200 */
[-C--:B------:R-:W-:Y:S02]  /*4b80*/  LOP3.LUT R5, R5, R4.reuse, RZ, 0x3c, !PT ;  /* 0x0000000405057212 */ /* 0x080fe400078e3cff */
[----:B------:R-:W-:Y:S02]  /*4b90*/  IADD3.X R11, PT, PT, RZ, ~R3, RZ, P0, !PT ;  /* 0x80000003ff0b7210 */ /* 0x000fe400007fe4ff */
[----:B------:R-:W-:-:S03]  /*4ba0*/  LOP3.LUT R4, R5, R4, RZ, 0x3c, !PT ;  /* 0x0000000405047212 */ /* 0x000fc600078e3cff */
[----:B------:R-:W-:Y:S01]  /*4bb0*/  IMAD R11, R11, R8, RZ ;  /* 0x000000080b0b7224 */ /* 0x000fe200078e02ff */
[----:B------:R-:W-:-:S03]  /*4bc0*/  LOP3.LUT R5, R5, R4, RZ, 0x3c, !PT ;  /* 0x0000000405057212 */ /* 0x000fc600078e3cff */
[-C--:B------:R-:W-:Y:S02]  /*4bd0*/  IMAD R11, R9, R13.reuse, R11 ;  /* 0x0000000d090b7224 */ /* 0x080fe400078e020b */
[----:B------:R-:W-:-:S04]  /*4be0*/  IMAD.WIDE.U32 R4, R8, R13, R4 ;  /* 0x0000000d08047225 */ /* 0x000fc800078e0004 */
        /* <DEDUP_REMOVED lines=24> */
.L_x_68:
[----:B------:R-:W-:Y:S01]  /*4d70*/  IMAD.MOV.U32 R19, RZ, RZ, R4 ;  /* 0x000000ffff137224 */ /* 0x000fe200078e0004 */
[----:B------:R-:W-:Y:S01]  /*4d80*/  MOV R18, R11 ;  /* 0x0000000b00127202 */ /* 0x000fe20000000f00 */
[----:B------:R-:W-:Y:S01]  /*4d90*/  IMAD.MOV.U32 R17, RZ, RZ, R7 ;  /* 0x000000ffff117224 */ /* 0x000fe200078e0007 */
[----:B------:R-:W-:Y:S02]  /*4da0*/  MOV R16, R6 ;  /* 0x0000000600107202 */ /* 0x000fe40000000f00 */
[----:B------:R-:W-:-:S07]  /*4db0*/  MOV R15, 0x4dd0 ;  /* 0x00004dd0000f7802 */ /* 0x000fce0000000f00 */
[----:B0-----:R-:W-:Y:S05]  /*4dc0*/  CALL.REL.NOINC `($__internal_0_$__cuda_sm20_div_s64) ;  /* 0x0000003c003c7944 */ /* 0x001fea0003c00000 */
.L_x_69:
[----:B------:R-:W-:Y:S05]  /*4dd0*/  BSYNC.RECONVERGENT B0 ;  /* 0x0000000000007941 */ /* 0x000fea0003800200 */
.L_x_67:
[----:B------:R1:W-:Y:S04]  /*4de0*/  STL.64 [UR10+0x48], R2 ;  /* 0x00004802ff007987 */ /* 0x0003e80008100a0a */
[----:B------:R-:W2:Y:S01]  /*4df0*/  LDL.64 R8, [UR7+0x10] ;  /* 0x00001007ff087983 */ /* 0x000ea20008100a00 */
[----:B------:R-:W-:Y:S01]  /*4e00*/  IADD3 R15, P0, PT, RZ, -R2, RZ ;  /* 0x80000002ff0f7210 */ /* 0x000fe20007f1e0ff */
[----:B------:R-:W-:Y:S01]  /*4e10*/  BSSY.RECONVERGENT B0, `(.L_x_70) ;  /* 0x0000024000007945 */ /* 0x000fe20003800200 */
[----:B------:R-:W-:Y:S02]  /*4e20*/  MOV R10, R4 ;  /* 0x00000004000a7202 */ /* 0x000fe40000000f00 */
[----:B------:R-:W-:-:S03]  /*4e30*/  IADD3.X R13, PT, PT, RZ, ~R3, RZ, P0, !PT ;  /* 0x80000003ff0d7210 */ /* 0x000fc600007fe4ff */
        /* <DEDUP_REMOVED lines=27> */
.L_x_71:
[----:B------:R-:W-:Y:S01]  /*4ff0*/  IMAD.MOV.U32 R19, RZ, RZ, R4 ;  /* 0x000000ffff137224 */ /* 0x000fe200078e0004 */
[----:B------:R-:W-:Y:S01]  /*5000*/  MOV R18, R11 ;  /* 0x0000000b00127202 */ /* 0x000fe20000000f00 */
[----:B------:R-:W-:Y:S01]  /*5010*/  IMAD.MOV.U32 R17, RZ, RZ, R9 ;  /* 0x000000ffff117224 */ /* 0x000fe200078e0009 */
[----:B------:R-:W-:Y:S02]  /*5020*/  MOV R16, R8 ;  /* 0x0000000800107202 */ /* 0x000fe40000000f00 */
[----:B------:R-:W-:-:S07]  /*5030*/  MOV R15, 0x5050 ;  /* 0x00005050000f7802 */ /* 0x000fce0000000f00 */
[----:B0-----:R-:W-:Y:S05]  /*5040*/  CALL.REL.NOINC `($__internal_0_$__cuda_sm20_div_s64) ;  /* 0x00000038009c7944 */ /* 0x001fea0003c00000 */
.L_x_72:
[----:B------:R-:W-:Y:S05]  /*5050*/  BSYNC.RECONVERGENT B0 ;  /* 0x0000000000007941 */ /* 0x000fea0003800200 */
.L_x_70:
        /* <DEDUP_REMOVED lines=33> */
.L_x_74:
[----:B------:R-:W-:Y:S01]  /*5270*/  IMAD.MOV.U32 R19, RZ, RZ, R4 ;  /* 0x000000ffff137224 */ /* 0x000fe200078e0004 */
[----:B------:R-:W-:Y:S01]  /*5280*/  MOV R18, R11 ;  /* 0x0000000b00127202 */ /* 0x000fe20000000f00 */
[----:B------:R-:W-:Y:S01]  /*5290*/  IMAD.MOV.U32 R17, RZ, RZ, R7 ;  /* 0x000000ffff117224 */ /* 0x000fe200078e0007 */
[----:B------:R-:W-:Y:S02]  /*52a0*/  MOV R16, R6 ;  /* 0x0000000600107202 */ /* 0x000fe40000000f00 */
[----:B------:R-:W-:-:S07]  /*52b0*/  MOV R15, 0x52d0 ;  /* 0x000052d0000f7802 */ /* 0x000fce0000000f00 */
[----:B0-----:R-:W-:Y:S05]  /*52c0*/  CALL.REL.NOINC `($__internal_0_$__cuda_sm20_div_s64) ;  /* 0x0000003400fc7944 */ /* 0x001fea0003c00000 */
.L_x_75:
[----:B------:R-:W-:Y:S05]  /*52d0*/  BSYNC.RECONVERGENT B0 ;  /* 0x0000000000007941 */ /* 0x000fea0003800200 */
.L_x_73:
        /* <DEDUP_REMOVED lines=33> */
.L_x_77:
[----:B------:R-:W-:Y:S01]  /*54f0*/  IMAD.MOV.U32 R19, RZ, RZ, R4 ;  /* 0x000000ffff137224 */ /* 0x000fe200078e0004 */
[----:B------:R-:W-:Y:S01]  /*5500*/  MOV R18, R11 ;  /* 0x0000000b00127202 */ /* 0x000fe20000000f00 */
[----:B------:R-:W-:Y:S01]  /*5510*/  IMAD.MOV.U32 R17, RZ, RZ, R9 ;  /* 0x000000ffff117224 */ /* 0x000fe200078e0009 */
[----:B------:R-:W-:Y:S02]  /*5520*/  MOV R16, R8 ;  /* 0x0000000800107202 */ /* 0x000fe40000000f00 */
[----:B------:R-:W-:-:S07]  /*5530*/  MOV R15, 0x5550 ;  /* 0x00005550000f7802 */ /* 0x000fce0000000f00 */
[----:B0-----:R-:W-:Y:S05]  /*5540*/  CALL.REL.NOINC `($__internal_0_$__cuda_sm20_div_s64) ;  /* 0x00000034005c7944 */ /* 0x001fea0003c00000 */
.L_x_78:
[----:B------:R-:W-:Y:S05]  /*5550*/  BSYNC.RECONVERGENT B0 ;  /* 0x0000000000007941 */ /* 0x000fea0003800200 */
.L_x_76:
        /* <DEDUP_REMOVED lines=33> */
.L_x_80:
[----:B------:R-:W-:Y:S01]  /*5770*/  IMAD.MOV.U32 R19, RZ, RZ, R4 ;  /* 0x000000ffff137224 */ /* 0x000fe200078e0004 */
[----:B------:R-:W-:Y:S01]  /*5780*/  MOV R18, R11 ;  /* 0x0000000b00127202 */ /* 0x000fe20000000f00 */
[----:B------:R-:W-:Y:S01]  /*5790*/  IMAD.MOV.U32 R17, RZ, RZ, R7 ;  /* 0x000000ffff117224 */ /* 0x000fe200078e0007 */
[----:B------:R-:W-:Y:S02]  /*57a0*/  MOV R16, R6 ;  /* 0x0000000600107202 */ /* 0x000fe40000000f00 */
[----:B------:R-:W-:-:S07]  /*57b0*/  MOV R15, 0x57d0 ;  /* 0x000057d0000f7802 */ /* 0x000fce0000000f00 */
[----:B0-----:R-:W-:Y:S05]  /*57c0*/  CALL.REL.NOINC `($__internal_0_$__cuda_sm20_div_s64) ;  /* 0x0000003000bc7944 */ /* 0x001fea0003c00000 */
.L_x_81:
[----:B------:R-:W-:Y:S05]  /*57d0*/  BSYNC.RECONVERGENT B0 ;  /* 0x0000000000007941 */ /* 0x000fea0003800200 */
.L_x_79:
        /* <DEDUP_REMOVED lines=33> */
.L_x_83:
[----:B------:R-:W-:Y:S01]  /*59f0*/  IMAD.MOV.U32 R19, RZ, RZ, R4 ;  /* 0x000000ffff137224 */ /* 0x000fe200078e0004 */
[----:B------:R-:W-:Y:S01]  /*5a00*/  MOV R18, R11 ;  /* 0x0000000b00127202 */ /* 0x000fe20000000f00 */
[----:B------:R-:W-:Y:S01]  /*5a10*/  IMAD.MOV.U32 R17, RZ, RZ, R9 ;  /* 0x000000ffff117224 */ /* 0x000fe200078e0009 */
[----:B------:R-:W-:Y:S02]  /*5a20*/  MOV R16, R8 ;  /* 0x0000000800107202 */ /* 0x000fe40000000f00 */
[----:B------:R-:W-:-:S07]  /*5a30*/  MOV R15, 0x5a50 ;  /* 0x00005a50000f7802 */ /* 0x000fce0000000f00 */
[----:B0-----:R-:W-:Y:S05]  /*5a40*/  CALL.REL.NOINC `($__internal_0_$__cuda_sm20_div_s64) ;  /* 0x00000030001c7944 */ /* 0x001fea0003c00000 */
.L_x_84:
[----:B------:R-:W-:Y:S05]  /*5a50*/  BSYNC.RECONVERGENT B0 ;  /* 0x0000000000007941 */ /* 0x000fea0003800200 */
.L_x_82:
        /* <DEDUP_REMOVED lines=33> */
.L_x_86:
[----:B------:R-:W-:Y:S01]  /*5c70*/  IMAD.MOV.U32 R19, RZ, RZ, R10 ;  /* 0x000000ffff137224 */ /* 0x000fe200078e000a */
[----:B------:R-:W-:Y:S01]  /*5c80*/  MOV R18, R5 ;  /* 0x0000000500127202 */ /* 0x000fe20000000f00 */
[----:B------:R-:W-:Y:S01]  /*5c90*/  IMAD.MOV.U32 R17, RZ, RZ, R7 ;  /* 0x000000ffff117224 */ /* 0x000fe200078e0007 */
[----:B------:R-:W-:Y:S02]  /*5ca0*/  MOV R16, R6 ;  /* 0x0000000600107202 */ /* 0x000fe40000000f00 */
[----:B------:R-:W-:-:S07]  /*5cb0*/  MOV R15, 0x5cd0 ;  /* 0x00005cd0000f7802 */ /* 0x000fce0000000f00 */
[----:B0-----:R-:W-:Y:S05]  /*5cc0*/  CALL.REL.NOINC `($__internal_0_$__cuda_sm20_div_s64) ;  /* 0x0000002c007c7944 */ /* 0x001fea0003c00000 */
.L_x_87:
[----:B------:R-:W-:Y:S05]  /*5cd0*/  BSYNC.RECONVERGENT B0 ;  /* 0x0000000000007941 */ /* 0x000fea0003800200 */
.L_x_85:
[----:B------:R1:W-:Y:S01]  /*5ce0*/  STL.64 [UR10+0x78], R2 ;  /* 0x00007802ff007987 */ /* 0x0003e20008100a0a */
[----:B------:R-:W-:Y:S01]  /*5cf0*/  IADD3 R13, P0, PT, RZ, -R2, RZ ;  /* 0x80000002ff0d7210 */ /* 0x000fe20007f1e0ff */
[----:B------:R-:W-:Y:S01]  /*5d00*/  UIADD3 UR4, UPT, UPT, UR4, 0x8, URZ ;  /* 0x0000000804047890 */ /* 0x000fe2000fffe0ff */
[----:B------:R-:W-:Y:S02]  /*5d10*/  MOV R4, R10 ;  /* 0x0000000a00047202 */ /* 0x000fe40000000f00 */
[----:B------:R-:W-:-:S03]  /*5d20*/  IADD3.X R11, PT, PT, RZ, ~R3, RZ, P0, !PT ;  /* 0x80000003ff0b7210 */ /* 0x000fc600007fe4ff */
[----:B------:R-:W-:-:S04]  /*5d30*/  IMAD.WIDE.U32 R8, R6, R13, R4 ;  /* 0x0000000d06087225 */ /* 0x000fc800078e0004 */
[----:B------:R-:W-:Y:S02]  /*5d40*/  IMAD R11, R11, R6, RZ ;  /* 0x000000060b0b7224 */ /* 0x000fe400078e02ff */
[----:B------:R-:W-:Y:S02]  /*5d50*/  IMAD.MOV.U32 R5, RZ, RZ, R8 ;  /* 0x000000ffff057224 */ /* 0x000fe400078e0008 */
[----:B------:R-:W-:-:S05]  /*5d60*/  IMAD R11, R7, R13, R11 ;  /* 0x0000000d070b7224 */ /* 0x000fca00078e020b */
[----:B-1----:R-:W-:-:S07]  /*5d70*/  IADD3 R4, PT, PT, R9, R11, RZ ;  /* 0x0000000b09047210 */ /* 0x002fce0007ffe0ff */
.L_x_63:
        /* <DEDUP_REMOVED lines=32> */
.L_x_90:
[----:B------:R-:W-:Y:S01]  /*5f80*/  MOV R19, R5 ;  /* 0x0000000500137202 */ /* 0x000fe20000000f00 */
[----:B------:R-:W-:Y:S01]  /*5f90*/  IMAD.MOV.U32 R16, RZ, RZ, R8 ;  /* 0x000000ffff107224 */ /* 0x000fe200078e0008 */
[----:B------:R-:W-:Y:S02]  /*5fa0*/  MOV R18, R4 ;  /* 0x0000000400127202 */ /* 0x000fe40000000f00 */
[----:B------:R-:W-:Y:S02]  /*5fb0*/  MOV R17, R9 ;  /* 0x0000000900117202 */ /* 0x000fe40000000f00 */
[----:B------:R-:W-:-:S07]  /*5fc0*/  MOV R15, 0x5fe0 ;  /* 0x00005fe0000f7802 */ /* 0x000fce0000000f00 */
[----:B0-----:R-:W-:Y:S05]  /*5fd0*/  CALL.REL.NOINC `($__internal_0_$__cuda_sm20_div_s64) ;  /* 0x0000002800b87944 */ /* 0x001fea0003c00000 */
.L_x_91:
[----:B------:R-:W-:Y:S05]  /*5fe0*/  BSYNC.RECONVERGENT B0 ;  /* 0x0000000000007941 */ /* 0x000fea0003800200 */
.L_x_89:
        /* <DEDUP_REMOVED lines=36> */
.L_x_93:
[----:B------:R-:W-:Y:S01]  /*6230*/  IMAD.MOV.U32 R19, RZ, RZ, R4 ;  /* 0x000000ffff137224 */ /* 0x000fe200078e0004 */
[----:B------:R-:W-:Y:S01]  /*6240*/  MOV R18, R11 ;  /* 0x0000000b00127202 */ /* 0x000fe20000000f00 */
[----:B------:R-:W-:Y:S01]  /*6250*/  IMAD.MOV.U32 R17, RZ, RZ, R7 ;  /* 0x000000ffff117224 */ /* 0x000fe200078e0007 */
[----:B------:R-:W-:Y:S02]  /*6260*/  MOV R16, R6 ;  /* 0x0000000600107202 */ /* 0x000fe40000000f00 */
[----:B------:R-:W-:-:S07]  /*6270*/  MOV R15, 0x6290 ;  /* 0x00006290000f7802 */ /* 0x000fce0000000f00 */
[----:B0-----:R-:W-:Y:S05]  /*6280*/  CALL.REL.NOINC `($__internal_0_$__cuda_sm20_div_s64) ;  /* 0x00000028000c7944 */ /* 0x001fea0003c00000 */
.L_x_94:
[----:B------:R-:W-:Y:S05]  /*6290*/  BSYNC.RECONVERGENT B0 ;  /* 0x0000000000007941 */ /* 0x000fea0003800200 */
.L_x_92:
        /* <DEDUP_REMOVED lines=33> */
.L_x_96:
[----:B------:R-:W-:Y:S01]  /*64b0*/  IMAD.MOV.U32 R19, RZ, RZ, R4 ;  /* 0x000000ffff137224 */ /* 0x000fe200078e0004 */
[----:B------:R-:W-:Y:S01]  /*64c0*/  MOV R18, R11 ;  /* 0x0000000b00127202 */ /* 0x000fe20000000f00 */
[----:B------:R-:W-:Y:S01]  /*64d0*/  IMAD.MOV.U32 R17, RZ, RZ, R9 ;  /* 0x000000ffff117224 */ /* 0x000fe200078e0009 */
[----:B------:R-:W-:Y:S02]  /*64e0*/  MOV R16, R8 ;  /* 0x0000000800107202 */ /* 0x000fe40000000f00 */
[----:B------:R-:W-:-:S07]  /*64f0*/  MOV R15, 0x6510 ;  /* 0x00006510000f7802 */ /* 0x000fce0000000f00 */
[----:B0-----:R-:W-:Y:S05]  /*6500*/  CALL.REL.NOINC `($__internal_0_$__cuda_sm20_div_s64) ;  /* 0x00000024006c7944 */ /* 0x001fea0003c00000 */
.L_x_97:
[----:B------:R-:W-:Y:S05]  /*6510*/  BSYNC.RECONVERGENT B0 ;  /* 0x0000000000007941 */ /* 0x000fea0003800200 */
.L_x_95:
        /* <DEDUP_REMOVED lines=33> */
.L_x_99:
[----:B------:R-:W-:Y:S01]  /*6730*/  IMAD.MOV.U32 R19, RZ, RZ, R10 ;  /* 0x000000ffff137224 */ /* 0x000fe200078e000a */
[----:B------:R-:W-:Y:S01]  /*6740*/  MOV R18, R5 ;  /* 0x0000000500127202 */ /* 0x000fe20000000f00 */
[----:B------:R-:W-:Y:S01]  /*6750*/  IMAD.MOV.U32 R17, RZ, RZ, R7 ;  /* 0x000000ffff117224 */ /* 0x000fe200078e0007 */
[----:B------:R-:W-:Y:S02]  /*6760*/  MOV R16, R6 ;  /* 0x0000000600107202 */ /* 0x000fe40000000f00 */
[----:B------:R-:W-:-:S07]  /*6770*/  MOV R15, 0x6790 ;  /* 0x00006790000f7802 */ /* 0x000fce0000000f00 */
[----:B0-----:R-:W-:Y:S05]  /*6780*/  CALL.REL.NOINC `($__internal_0_$__cuda_sm20_div_s64) ;  /* 0x0000002000cc7944 */ /* 0x001fea0003c00000 */
.L_x_100:
[----:B------:R-:W-:Y:S05]  /*6790*/  BSYNC.RECONVERGENT B0 ;  /* 0x0000000000007941 */ /* 0x000fea0003800200 */
.L_x_98:
        /* <DEDUP_REMOVED lines=10> */
.L_x_88:
[----:B------:R-:W-:-:S09]  /*6840*/  UISETP.NE.AND UP0, UPT, UR7, URZ, UPT ;  /* 0x000000ff0700728c */ /* 0x000fd2000bf05270 */
[----:B------:R-:W-:Y:S05]  /*6850*/  BRA.U !UP0, `(.L_x_12) ;  /* 0x0000000108c87547 */ /* 0x000fea000b800000 */
[----:B------:R-:W-:Y:S02]  /*6860*/  UIMAD UR10, UR4, 0x8, UR9 ;  /* 0x00000008040a78a4 */ /* 0x000fe4000f8e0209 */
[----:B------:R-:W-:Y:S02]  /*6870*/  UIMAD UR5, UR4, 0x8, UR14 ;  /* 0x00000008040578a4 */ /* 0x000fe4000f8e020e */
[----:B------:R-:W-:-:S12]  /*6880*/  UIADD3 UR4, UPT, UPT, -UR7, URZ, URZ ;  /* 0x000000ff07047290 */ /* 0x000fd8000fffe1ff */
.L_x_104:
        /* <DEDUP_REMOVED lines=25> */
.L_x_102:
[----:B------:R-:W-:Y:S01]  /*6a20*/  MOV R19, R5 ;  /* 0x0000000500137202 */ /* 0x000fe20000000f00 */
[----:B------:R-:W-:Y:S01]  /*6a30*/  IMAD.MOV.U32 R16, RZ, RZ, R6 ;  /* 0x000000ffff107224 */ /* 0x000fe200078e0006 */
[----:B------:R-:W-:Y:S02]  /*6a40*/  MOV R18, R4 ;  /* 0x0000000400127202 */ /* 0x000fe40000000f00 */
[----:B------:R-:W-:Y:S02]  /*6a50*/  MOV R17, R7 ;  /* 0x0000000700117202 */ /* 0x000fe40000000f00 */
[----:B------:R-:W-:-:S07]  /*6a60*/  MOV R15, 0x6a80 ;  /* 0x00006a80000f7802 */ /* 0x000fce0000000f00 */
[----:B0-----:R-:W-:Y:S05]  /*6a70*/  CALL.REL.NOINC `($__internal_0_$__cuda_sm20_div_s64) ;  /* 0x0000002000107944 */ /* 0x001fea0003c00000 */
.L_x_103:
[----:B------:R-:W-:Y:S05]  /*6a80*/  BSYNC.RECONVERGENT B0 ;  /* 0x0000000000007941 */ /* 0x000fea0003800200 */
.L_x_101:
[----:B------:R-:W-:Y:S01]  /*6a90*/  IADD3 R11, P0, PT, RZ, -R2, RZ ;  /* 0x80000002ff0b7210 */ /* 0x000fe20007f1e0ff */
[----:B------:R-:W-:Y:S01]  /*6aa0*/  UIADD3 UR4, UPT, UPT, UR4, 0x1, URZ ;  /* 0x0000000104047890 */ /* 0x000fe2000fffe0ff */
[----:B------:R-:W-:Y:S01]  /*6ab0*/  MOV R9, R4 ;  /* 0x0000000400097202 */ /* 0x000fe20000000f00 */
[----:B------:R-:W-:Y:S01]  /*6ac0*/  IMAD.MOV.U32 R8, RZ, RZ, R5 ;  /* 0x000000ffff087224 */ /* 0x000fe200078e0005 */
[----:B------:R-:W-:Y:S01]  /*6ad0*/  IADD3.X R13, PT, PT, RZ, ~R3, RZ, P0, !PT ;  /* 0x80000003ff0d7210 */ /* 0x000fe200007fe4ff */
[----:B------:R-:W-:Y:S01]  /*6ae0*/  UISETP.NE.AND UP0, UPT, UR4, URZ, UPT ;  /* 0x000000ff0400728c */ /* 0x000fe2000bf05270 */
[----:B------:R1:W-:Y:S01]  /*6af0*/  STL.64 [UR10], R2 ;  /* 0x00000002ff007987 */ /* 0x0003e20008100a0a */
[----:B------:R-:W-:Y:S01]  /*6b00*/  IMAD.WIDE.U32 R8, R6, R11, R8 ;  /* 0x0000000b06087225 */ /* 0x000fe200078e0008 */
[----:B------:R-:W-:Y:S02]  /*6b10*/  UIADD3 UR5, UPT, UPT, UR5, 0x8, URZ ;  /* 0x0000000805057890 */ /* 0x000fe4000fffe0ff */
[----:B------:R-:W-:Y:S01]  /*6b20*/  UIADD3 UR10, UPT, UPT, UR10, 0x8, URZ ;  /* 0x000000080a0a7890 */ /* 0x000fe2000fffe0ff */
[----:B------:R-:W-:-:S04]  /*6b30*/  IMAD R5, R13, R6, RZ ;  /* 0x000000060d057224 */ /* 0x000fc800078e02ff */
[----:B------:R-:W-:Y:S01]  /*6b40*/  IMAD R7, R7, R11, R5 ;  /* 0x0000000b07077224 */ /* 0x000fe200078e0205 */
[----:B------:R-:W-:-:S03]  /*6b50*/  MOV R5, R8 ;  /* 0x0000000800057202 */ /* 0x000fc60000000f00 */
[----:B------:R-:W-:Y:S01]  /*6b60*/  IMAD.IADD R4, R9, 0x1, R7 ;  /* 0x0000000109047824 */ /* 0x000fe200078e0207 */
[----:B-1----:R-:W-:Y:S06]  /*6b70*/  BRA.U UP0, `(.L_x_104) ;  /* 0xfffffffd00447547 */ /* 0x002fec000b83ffff */
.L_x_12:
[----:B------:R-:W1:Y:S02]  /*6b80*/  LDCU UR4, c[0x0][0x3ac] ;  /* 0x00007580ff0477ac */ /* 0x000e640008000800 */
[----:B-1----:R-:W-:-:S09]  /*6b90*/  ULEA UR4, UR4, UR9, 0x3 ;  /* 0x0000000904047291 */ /* 0x002fd2000f8e18ff */
[----:B------:R-:W5:Y:S01]  /*6ba0*/  LDL.64 R6, [UR4] ;  /* 0x00000004ff067983 */ /* 0x000f620008100a00 */
[----:B------:R-:W-:Y:S01]  /*6bb0*/  HFMA2 R0, -RZ, RZ, 0, 0 ;  /* 0x00000000ff007431 */ /* 0x000fe200000001ff */
[----:B------:R-:W1:Y:S02]  /*6bc0*/  LDCU UR4, c[0x0][0x390] ;  /* 0x00007200ff0477ac */ /* 0x000e640008000800 */
[----:B-1----:R-:W-:-:S09]  /*6bd0*/  UISETP.GE.AND UP0, UPT, UR4, 0x1, UPT ;  /* 0x000000010400788c */ /* 0x002fd2000bf06270 */
[----:B------:R-:W-:Y:S05]  /*6be0*/  BRA.U !UP0, `(.L_x_105) ;  /* 0x0000000108447547 */ /* 0x000fea000b800000 */
[----:B------:R-:W1:Y:S01]  /*6bf0*/  LDC.64 R4, c[0x0][0x388] ;  /* 0x0000e200ff047b82 */ /* 0x000e620000000a00 */
[----:B------:R-:W-:Y:S01]  /*6c00*/  BSSY.RECONVERGENT B0, `(.L_x_105) ;  /* 0x000000f000007945 */ /* 0x000fe20003800200 */
[----:B------:R-:W-:Y:S01]  /*6c10*/  MOV R0, RZ ;  /* 0x000000ff00007202 */ /* 0x000fe20000000f00 */
[----:B------:R-:W2:Y:S01]  /*6c20*/  LDCU UR4, c[0x0][0x390] ;  /* 0x00007200ff0477ac */ /* 0x000ea20008000800 */
[----:B------:R-:W3:Y:S05]  /*6c30*/  LDCU UR5, c[0x0][0x390] ;  /* 0x00007200ff0577ac */ /* 0x000eea0008000800 */
.L_x_107:
[----:B-1----:R-:W-:-:S06]  /*6c40*/  IMAD.WIDE.U32 R2, R0, 0x8, R4 ;  /* 0x0000000800027825 */ /* 0x002fcc00078e0004 */
[----:B------:R-:W4:Y:S02]  /*6c50*/  LDG.E.64.CONSTANT R2, desc[UR12][R2.64] ;  /* 0x0000000c02027981 */ /* 0x000f24000c1e9b00 */
[----:B----45:R-:W-:-:S04]  /*6c60*/  ISETP.GE.U32.AND P0, PT, R6, R2, PT ;  /* 0x000000020600720c */ /* 0x030fc80003f06070 */
[----:B------:R-:W-:-:S13]  /*6c70*/  ISETP.GE.AND.EX P0, PT, R7, R3, PT, P0 ;  /* 0x000000030700720c */ /* 0x000fda0003f06300 */
[----:B------:R-:W-:Y:S05]  /*6c80*/  @!P0 BRA `(.L_x_106) ;  /* 0x0000000000188947 */ /* 0x000fea0003800000 */
[----:B------:R-:W-:Y:S01]  /*6c90*/  VIADD R0, R0, 0x1 ;  /* 0x0000000100007836 */ /* 0x000fe20000000000 */
[----:B------:R-:W-:-:S04]  /*6ca0*/  IADD3 R6, P1, PT, -R2, R6, RZ ;  /* 0x0000000602067210 */ /* 0x000fc80007f3e1ff */
[----:B---3--:R-:W-:Y:S02]  /*6cb0*/  ISETP.NE.AND P0, PT, R0, UR5, PT ;  /* 0x0000000500007c0c */ /* 0x008fe4000bf05270 */
[----:B------:R-:W-:-:S11]  /*6cc0*/  IADD3.X R7, PT, PT, ~R3, R7, RZ, P1, !PT ;  /* 0x0000000703077210 */ /* 0x000fd60000ffe5ff */
[----:B------:R-:W-:Y:S05]  /*6cd0*/  @P0 BRA `(.L_x_107) ;  /* 0xfffffffc00d80947 */ /* 0x000fea000383ffff */
[----:B--2---:R-:W-:-:S07]  /*6ce0*/  MOV R0, UR4 ;  /* 0x0000000400007c02 */ /* 0x004fce0008000f00 */
.L_x_106:
[----:B--23--:R-:W-:Y:S05]  /*6cf0*/  BSYNC.RECONVERGENT B0 ;  /* 0x0000000000007941 */ /* 0x00cfea0003800200 */
.L_x_105:
[----:B------:R-:W1:Y:S02]  /*6d00*/  LDCU UR7, c[0x0][0x390] ;  /* 0x00007200ff0777ac */ /* 0x000e640008000800 */
[----:B-1----:R-:W-:-:S13]  /*6d10*/  ISETP.NE.AND P0, PT, R0, UR7, PT ;  /* 0x0000000700007c0c */ /* 0x002fda000bf05270 */
[----:B------:R-:W-:Y:S05]  /*6d20*/  @!P0 EXIT ;  /* 0x000000000000894d */ /* 0x000fea0003800000 */
[----:B------:R-:W1:Y:S01]  /*6d30*/  LDCU.64 UR10, c[0x0][0x3a8] ;  /* 0x00007500ff0a77ac */ /* 0x000e620008000a00 */
[----:B-----5:R-:W-:Y:S01]  /*6d40*/  IMAD.MOV.U32 R2, RZ, RZ, R6 ;  /* 0x000000ffff027224 */ /* 0x020fe200078e0006 */
[----:B------:R-:W-:Y:S02]  /*6d50*/  MOV R3, R7 ;  /* 0x0000000700037202 */ /* 0x000fe40000000f00 */
[----:B------:R-:W-:Y:S01]  /*6d60*/  CS2R R22, SRZ ;  /* 0x0000000000167805 */ /* 0x000fe2000001ff00 */
[----:B------:R-:W-:Y:S01]  /*6d70*/  UMOV UR4, URZ ;  /* 0x000000ff00047c82 */ /* 0x000fe20008000000 */
[----:B-1----:R-:W-:-:S04]  /*6d80*/  UISETP.LT.AND UP0, UPT, UR10, UR11, UPT ;  /* 0x0000000b0a00728c */ /* 0x002fc8000bf01270 */
[----:B------:R-:W-:-:S04]  /*6d90*/  USEL UR7, UR10, UR11, UP0 ;  /* 0x0000000b0a077287 */ /* 0x000fc80008000000 */
[----:B------:R-:W-:-:S09]  /*6da0*/  UISETP.GE.AND UP0, UPT, UR7, 0x1, UPT ;  /* 0x000000010700788c */ /* 0x000fd2000bf06270 */
[----:B------:R-:W-:Y:S05]  /*6db0*/  BRA.U !UP0, `(.L_x_108) ;  /* 0x0000000d08347547 */ /* 0x000fea000b800000 */
[----:B------:R-:W-:Y:S01]  /*6dc0*/  UISETP.GE.U32.AND UP0, UPT, UR7, 0x10, UPT ;  /* 0x000000100700788c */ /* 0x000fe2000bf06070 */
[----:B------:R-:W-:Y:S01]  /*6dd0*/  CS2R R22, SRZ ;  /* 0x0000000000167805 */ /* 0x000fe2000001ff00 */
[----:B------:R-:W-:Y:S01]  /*6de0*/  ULOP3.LUT UP1, UR15, UR7, 0xf, URZ, 0xc0, !UPT ;  /* 0x0000000f070f7892 */ /* 0x000fe2000f82c0ff */
[----:B------:R-:W-:-:S06]  /*6df0*/  UMOV UR5, URZ ;  /* 0x000000ff00057c82 */ /* 0x000fcc0008000000 */
[----:B------:R-:W-:Y:S05]  /*6e00*/  BRA.U !UP0, `(.L_x_109) ;  /* 0x0000000508807547 */ /* 0x000fea000b800000 */
[----:B------:R-:W-:Y:S01]  /*6e10*/  UIADD3 UR9, UPT, UPT, UR6, 0x40, URZ ;  /* 0x0000004006097890 */ /* 0x000fe2000fffe0ff */
[----:B------:R-:W-:Y:S01]  /*6e20*/  IADD3 R21, PT, PT, R1, 0x80, RZ ;  /* 0x0000008001157810 */ /* 0x000fe20007ffe0ff */
[----:B------:R-:W-:Y:S01]  /*6e30*/  ULOP3.LUT UR5, UR7, 0x7ffffff0, URZ, 0xc0, !UPT ;  /* 0x7ffffff007057892 */ /* 0x000fe2000f8ec0ff */
[----:B------:R-:W-:-:S03]  /*6e40*/  CS2R R22, SRZ ;  /* 0x0000000000167805 */ /* 0x000fc6000001ff00 */
[----:B------:R-:W-:Y:S01]  /*6e50*/  UIADD3 UR6, UPT, UPT, -UR5, URZ, URZ ;  /* 0x000000ff05067290 */ /* 0x000fe2000fffe1ff */
[----:B------:R-:W-:-:S11]  /*6e60*/  UMOV UR4, UR9 ;  /* 0x0000000900047c82 */ /* 0x000fd60008000000 */
.L_x_110:
[----:B------:R-:W2:Y:S04]  /*6e70*/  LDL.128 R12, [R21+-0x40] ;  /* 0xffffc000150c7983 */ /* 0x000ea80000100c00 */
[----:B------:R-:W2:Y:S04]  /*6e80*/  LDL.128 R16, [UR4+-0x40] ;  /* 0xffffc004ff107983 */ /* 0x000ea80008100c00 */
[----:B------:R-:W3:Y:S04]  /*6e90*/  LDL.128 R4, [R21+-0x30] ;  /* 0xffffd00015047983 */ /* 0x000ee80000100c00 */
[----:B------:R-:W3:Y:S01]  /*6ea0*/  LDL.128 R8, [UR4+-0x30] ;  /* 0xffffd004ff087983 */ /* 0x000ee20008100c00 */
[----:B------:R-:W-:-:S04]  /*6eb0*/  LOP3.LUT R23, R23, R22, RZ, 0x3c, !PT ;  /* 0x0000001617177212 */ /* 0x000fc800078e3cff */
[----:B------:R-:W-:-:S04]  /*6ec0*/  LOP3.LUT R22, R23, R22, RZ, 0x3c, !PT ;  /* 0x0000001617167212 */ /* 0x000fc800078e3cff */
[----:B------:R-:W-:Y:S01]  /*6ed0*/  LOP3.LUT R23, R23, R22, RZ, 0x3c, !PT ;  /* 0x0000001617177212 */ /* 0x000fe200078e3cff */
[----:B--2---:R-:W-:Y:S02]  /*6ee0*/  IMAD R17, R17, R12, RZ ;  /* 0x0000000c11117224 */ /* 0x004fe400078e02ff */
[----:B------:R-:W-:-:S04]  /*6ef0*/  IMAD.WIDE.U32 R22, R12, R16, R22 ;  /* 0x000000100c167225 */ /* 0x000fc800078e0016 */
[----:B------:R-:W-:Y:S01]  /*6f00*/  IMAD R17, R13, R16, R17 ;  /* 0x000000100d117224 */ /* 0x000fe200078e0211 */
[----:B------:R-:W-:Y:S01]  /*6f10*/  MOV R24, R22 ;  /* 0x0000001600187202 */ /* 0x000fe20000000f00 */
[----:B------:R-:W-:Y:S02]  /*6f20*/  IMAD R13, R19, R14, RZ ;  /* 0x0000000e130d7224 */ /* 0x000fe400078e02ff */
[----:B------:R-:W-:Y:S02]  /*6f30*/  IMAD.IADD R25, R23, 0x1, R17 ;  /* 0x0000000117197824 */ /* 0x000fe400078e0211 */
[-C--:B------:R-:W-:Y:S02]  /*6f40*/  IMAD R22, R15, R18.reuse, R13 ;  /* 0x000000120f167224 */ /* 0x080fe400078e020d */
[----:B------:R-:W-:Y:S02]  /*6f50*/  IMAD.WIDE.U32 R24, R14, R18, R24 ;  /* 0x000000120e187225 */ /* 0x000fe400078e0018 */
[----:B------:R-:W2:Y:S02]  /*6f60*/  LDL.128 R12, [R21+-0x20] ;  /* 0xffffe000150c7983 */ /* 0x000ea40000100c00 */
[----:B---3--:R-:W-:-:S02]  /*6f70*/  IMAD R9, R9, R4, RZ ;  /* 0x0000000409097224 */ /* 0x008fc400078e02ff */
[----:B------:R-:W2:Y:S01]  /*6f80*/  LDL.128 R16, [UR4+-0x20] ;  /* 0xffffe004ff107983 */ /* 0x000ea20008100c00 */
[----:B------:R-:W-:Y:S01]  /*6f90*/  IADD3 R25, PT, PT, R25, R22, RZ ;  /* 0x0000001619197210 */ /* 0x000fe20007ffe0ff */
[-C--:B------:R-:W-:Y:S02]  /*6fa0*/  IMAD R9, R5, R8.reuse, R9 ;  /* 0x0000000805097224 */ /* 0x080fe400078e0209 */
[----:B------:R-:W-:-:S04]  /*6fb0*/  IMAD.WIDE.U32 R4, R4, R8, R24 ;  /* 0x0000000804047225 */ /* 0x000fc800078e0018 */
[----:B------:R-:W-:Y:S02]  /*6fc0*/  IMAD.IADD R5, R5, 0x1, R9 ;  /* 0x0000000105057824 */ /* 0x000fe400078e0209 */
[----:B------:R-:W-:Y:S02]  /*6fd0*/  IMAD R9, R11, R6, RZ ;  /* 0x000000060b097224 */ /* 0x000fe400078e02ff */
[----:B------:R-:W-:-:S04]  /*6fe0*/  IMAD.WIDE.U32 R24, R6, R10, R4 ;  /* 0x0000000a06187225 */ /* 0x000fc800078e0004 */
[----:B------:R-:W-:Y:S02]  /*6ff0*/  IMAD R22, R7, R10, R9 ;  /* 0x0000000a07167224 */ /* 0x000fe400078e0209 */
[----:B------:R-:W3:Y:S04]  /*7000*/  LDL.128 R4, [R21+-0x10] ;  /* 0xfffff00015047983 */ /* 0x000ee80000100c00 */
[----:B------:R-:W3:Y:S01]  /*7010*/  LDL.128 R8, [UR4+-0x10] ;  /* 0xfffff004ff087983 */ /* 0x000ee20008100c00 */
[----:B------:R-:W-:Y:S01]  /*7020*/  IADD3 R25, PT, PT, R25, R22, RZ ;  /* 0x0000001619197210 */ /* 0x000fe20007ffe0ff */
[----:B--2---:R-:W-:-:S04]  /*7030*/  IMAD R17, R17, R12, RZ ;  /* 0x0000000c11117224 */ /* 0x004fc800078e02ff */
[-C--:B------:R-:W-:Y:S02]  /*7040*/  IMAD R17, R13, R16.reuse, R17 ;  /* 0x000000100d117224 */ /* 0x080fe400078e0211 */
[----:B------:R-:W-:-:S05]  /*7050*/  IMAD.WIDE.U32 R12, R12, R16, R24 ;  /* 0x000000100c0c7225 */ /* 0x000fca00078e0018 */
[----:B------:R-:W-:Y:S01]  /*7060*/  IADD3 R13, PT, PT, R13, R17, RZ ;  /* 0x000000110d0d7210 */ /* 0x000fe20007ffe0ff */
[----:B------:R-:W-:-:S04]  /*7070*/  IMAD R17, R19, R14, RZ ;  /* 0x0000000e13117224 */ /* 0x000fc800078e02ff */
[-C--:B------:R-:W-:Y:S02]  /*7080*/  IMAD R22, R15, R18.reuse, R17 ;  /* 0x000000120f167224 */ /* 0x080fe400078e0211 */
[----:B------:R-:W-:Y:S02]  /*7090*/  IMAD.WIDE.U32 R24, R14, R18, R12 ;  /* 0x000000120e187225 */ /* 0x000fe400078e000c */
[----:B------:R-:W2:Y:S02]  /*70a0*/  LDL.128 R16, [R21] ;  /* 0x0000000015107983 */ /* 0x000ea40000100c00 */
[----:B------:R-:W-:Y:S02]  /*70b0*/  IMAD.IADD R25, R25, 0x1, R22 ;  /* 0x0000000119197824 */ /* 0x000fe400078e0216 */
[----:B------:R-:W2:Y:S01]  /*70c0*/  LDL.128 R12, [UR4] ;  /* 0x00000004ff0c7983 */ /* 0x000ea20008100c00 */
[----:B---3--:R-:W-:-:S04]  /*70d0*/  IMAD R9, R9, R4, RZ ;  /* 0x0000000409097224 */ /* 0x008fc800078e02ff */
[-C--:B------:R-:W-:Y:S02]  /*70e0*/  IMAD R9, R5, R8.reuse, R9 ;  /* 0x0000000805097224 */ /* 0x080fe400078e0209 */
[----:B------:R-:W-:-:S05]  /*70f0*/  IMAD.WIDE.U32 R4, R4, R8, R24 ;  /* 0x0000000804047225 */ /* 0x000fca00078e0018 */
[----:B------:R-:W-:Y:S01]  /*7100*/  IADD3 R5, PT, PT, R5, R9, RZ ;  /* 0x0000000905057210 */ /* 0x000fe20007ffe0ff */
[----:B------:R-:W-:-:S04]  /*7110*/  IMAD R9, R11, R6, RZ ;  /* 0x000000060b097224 */ /* 0x000fc800078e02ff */
[-C--:B------:R-:W-:Y:S02]  /*7120*/  IMAD R22, R7, R10.reuse, R9 ;  /* 0x0000000a07167224 */ /* 0x080fe400078e0209 */
[----:B------:R-:W-:Y:S02]  /*7130*/  IMAD.WIDE.U32 R24, R6, R10, R4 ;  /* 0x0000000a06187225 */ /* 0x000fe400078e0004 */
[----:B------:R-:W3:Y:S04]  /*7140*/  LDL.128 R4, [R21+0x10] ;  /* 0x0000100015047983 */ /* 0x000ee80000100c00 */
[----:B------:R-:W3:Y:S01]  /*7150*/  LDL.128 R8, [UR4+0x10] ;  /* 0x00001004ff087983 */ /* 0x000ee20008100c00 */
[----:B------:R-:W-:Y:S01]  /*7160*/  IADD3 R25, PT, PT, R25, R22, RZ ;  /* 0x0000001619197210 */ /* 0x000fe20007ffe0ff */
[----:B--2---:R-:W-:-:S02]  /*7170*/  IMAD R13, R13, R16, RZ ;  /* 0x000000100d0d7224 */ /* 0x004fc400078e02ff */
[----:B------:R-:W-:Y:S02]  /*7180*/  IMAD R15, R15, R18, RZ ;  /* 0x000000120f0f7224 */ /* 0x000fe400078e02ff */
[-C--:B------:R-:W-:Y:S02]  /*7190*/  IMAD R17, R17, R12.reuse, R13 ;  /* 0x0000000c11117224 */ /* 0x080fe400078e020d */
[----:B------:R-:W-:-:S04]  /*71a0*/  IMAD.WIDE.U32 R12, R16, R12, R24 ;  /* 0x0000000c100c7225 */ /* 0x000fc800078e0018 */
[----:B------:R-:W-:Y:S02]  /*71b0*/  IMAD.IADD R13, R13, 0x1, R17 ;  /* 0x000000010d0d7824 */ /* 0x000fe400078e0211 */
[-C--:B------:R-:W-:Y:S02]  /*71c0*/  IMAD R22, R19, R14.reuse, R15 ;  /* 0x0000000e13167224 */ /* 0x080fe400078e020f */
[----:B------:R-:W-:Y:S02]  /*71d0*/  IMAD.WIDE.U32 R24, R18, R14, R12 ;  /* 0x0000000e12187225 */ /* 0x000fe400078e000c */
[----:B------:R-:W2:Y:S04]  /*71e0*/  LDL.128 R16, [R21+0x20] ;  /* 0x0000200015107983 */ /* 0x000ea80000100c00 */
[----:B------:R-:W2:Y:S01]  /*71f0*/  LDL.128 R12, [UR4+0x20] ;  /* 0x00002004ff0c7983 */ /* 0x000ea20008100c00 */
[----:B------:R-:W-:Y:S01]  /*7200*/  IADD3 R25, PT, PT, R25, R22, RZ ;  /* 0x0000001619197210 */ /* 0x000fe20007ffe0ff */
[----:B---3--:R-:W-:-:S04]  /*7210*/  IMAD R9, R9, R4, RZ ;  /* 0x0000000409097224 */ /* 0x008fc800078e02ff */
[-C--:B------:R-:W-:Y:S02]  /*7220*/  IMAD R9, R5, R8.reuse, R9 ;  /* 0x0000000805097224 */ /* 0x080fe400078e0209 */
[----:B------:R-:W-:-:S05]  /*7230*/  IMAD.WIDE.U32 R4, R4, R8, R24 ;  /* 0x0000000804047225 */ /* 0x000fca00078e0018 */
[----:B------:R-:W-:Y:S01]  /*7240*/  IADD3 R5, PT, PT, R5, R9, RZ ;  /* 0x0000000905057210 */ /* 0x000fe20007ffe0ff */
[----:B------:R-:W-:-:S04]  /*7250*/  IMAD R9, R11, R6, RZ ;  /* 0x000000060b097224 */ /* 0x000fc800078e02ff */
[-C--:B------:R-:W-:Y:S02]  /*7260*/  IMAD R22, R7, R10.reuse, R9 ;  /* 0x0000000a07167224 */ /* 0x080fe400078e0209 */
[----:B------:R-:W-:Y:S02]  /*7270*/  IMAD.WIDE.U32 R24, R6, R10, R4 ;  /* 0x0000000a06187225 */ /* 0x000fe400078e0004 */
[----:B------:R1:W3:Y:S04]  /*7280*/  LDL.128 R4, [R21+0x30] ;  /* 0x0000300015047983 */ /* 0x0002e80000100c00 */
[----:B------:R-:W3:Y:S01]  /*7290*/  LDL.128 R8, [UR4+0x30] ;  /* 0x00003004ff087983 */ /* 0x000ee20008100c00 */
[----:B------:R-:W-:Y:S01]  /*72a0*/  IMAD.IADD R25, R25, 0x1, R22 ;  /* 0x0000000119197824 */ /* 0x000fe200078e0216 */
[----:B------:R-:W-:Y:S01]  /*72b0*/  UIADD3 UR6, UPT, UPT, UR6, 0x10, URZ ;  /* 0x0000001006067890 */ /* 0x000fe2000fffe0ff */
[----:B-1----:R-:W-:Y:S01]  /*72c0*/  VIADD R21, R21, 0x80 ;  /* 0x0000008015157836 */ /* 0x002fe20000000000 */
[----:B------:R-:W-:-:S02]  /*72d0*/  UIADD3 UR4, UPT, UPT, UR4, 0x80, URZ ;  /* 0x0000008004047890 */ /* 0x000fc4000fffe0ff */
[----:B------:R-:W-:Y:S01]  /*72e0*/  UISETP.NE.AND UP0, UPT, UR6, URZ, UPT ;  /* 0x000000ff0600728c */ /* 0x000fe2000bf05270 */
[----:B--2---:R-:W-:Y:S02]  /*72f0*/  IMAD R13, R13, R16, RZ ;  /* 0x000000100d0d7224 */ /* 0x004fe400078e02ff */
[----:B------:R-:W-:Y:S02]  /*7300*/  IMAD R15, R15, R18, RZ ;  /* 0x000000120f0f7224 */ /* 0x000fe400078e02ff */
[-C--:B------:R-:W-:Y:S02]  /*7310*/  IMAD R17, R17, R12.reuse, R13 ;  /* 0x0000000c11117224 */ /* 0x080fe400078e020d */
[----:B------:R-:W-:-:S05]  /*7320*/  IMAD.WIDE.U32 R12, R16, R12, R24 ;  /* 0x0000000c100c7225 */ /* 0x000fca00078e0018 */
[----:B------:R-:W-:Y:S01]  /*7330*/  IADD3 R13, PT, PT, R13, R17, RZ ;  /* 0x000000110d0d7210 */ /* 0x000fe20007ffe0ff */
[-C--:B------:R-:W-:Y:S02]  /*7340*/  IMAD R17, R19, R14.reuse, R15 ;  /* 0x0000000e13117224 */ /* 0x080fe400078e020f */
[----:B------:R-:W-:-:S05]  /*7350*/  IMAD.WIDE.U32 R14, R18, R14, R12 ;  /* 0x0000000e120e7225 */ /* 0x000fca00078e000c */
[----:B------:R-:W-:Y:S01]  /*7360*/  IADD3 R15, PT, PT, R15, R17, RZ ;  /* 0x000000110f0f7210 */ /* 0x000fe20007ffe0ff */
[----:B---3--:R-:W-:Y:S02]  /*7370*/  IMAD R9, R9, R4, RZ ;  /* 0x0000000409097224 */ /* 0x008fe400078e02ff */
[----:B------:R-:W-:Y:S02]  /*7380*/  IMAD R11, R11, R6, RZ ;  /* 0x000000060b0b7224 */ /* 0x000fe400078e02ff */
[-C--:B------:R-:W-:Y:S02]  /*7390*/  IMAD R9, R5, R8.reuse, R9 ;  /* 0x0000000805097224 */ /* 0x080fe400078e0209 */
[----:B------:R-:W-:-:S04]  /*73a0*/  IMAD.WIDE.U32 R4, R4, R8, R14 ;  /* 0x0000000804047225 */ /* 0x000fc800078e000e */
[----:B------:R-:W-:Y:S02]  /*73b0*/  IMAD.IADD R5, R5, 0x1, R9 ;  /* 0x0000000105057824 */ /* 0x000fe400078e0209 */
[-C--:B------:R-:W-:Y:S02]  /*73c0*/  IMAD R11, R7, R10.reuse, R11 ;  /* 0x0000000a070b7224 */ /* 0x080fe400078e020b */
[----:B------:R-:W-:-:S05]  /*73d0*/  IMAD.WIDE.U32 R6, R6, R10, R4 ;  /* 0x0000000a06067225 */ /* 0x000fca00078e0004 */
[----:B------:R-:W-:Y:S02]  /*73e0*/  IADD3 R22, PT, PT, R7, R11, RZ ;  /* 0x0000000b07167210 */ /* 0x000fe40007ffe0ff */
[----:B------:R-:W-:Y:S01]  /*73f0*/  MOV R23, R6 ;  /* 0x0000000600177202 */ /* 0x000fe20000000f00 */
[----:B------:R-:W-:Y:S06]  /*7400*/  BRA.U UP0, `(.L_x_110) ;  /* 0xfffffff900987547 */ /* 0x000fec000b83ffff */
.L_x_109:
[----:B------:R-:W-:Y:S01]  /*7410*/  UMOV UR4, UR7 ;  /* 0x0000000700047c82 */ /* 0x000fe20008000000 */
[----:B------:R-:W-:Y:S05]  /*7420*/  BRA.U !UP1, `(.L_x_108) ;  /* 0x0000000509987547 */ /* 0x000fea000b800000 */
[----:B------:R-:W-:Y:S02]  /*7430*/  UISETP.GE.U32.AND UP0, UPT, UR15, 0x8, UPT ;  /* 0x000000080f00788c */ /* 0x000fe4000bf06070 */
[----:B------:R-:W-:-:S04]  /*7440*/  ULOP3.LUT UR16, UR7, 0x7, URZ, 0xc0, !UPT ;  /* 0x0000000707107892 */ /* 0x000fc8000f8ec0ff */
[----:B------:R-:W-:-:S03]  /*7450*/  UISETP.NE.AND UP1, UPT, UR16, URZ, UPT ;  /* 0x000000ff1000728c */ /* 0x000fc6000bf25270 */
[----:B------:R-:W-:Y:S08]  /*7460*/  BRA.U !UP0, `(.L_x_111) ;  /* 0x0000000108b87547 */ /* 0x000ff0000b800000 */
[----:B------:R-:W-:-:S09]  /*7470*/  ULEA UR4, UR5, UR14, 0x3 ;  /* 0x0000000e05047291 */ /* 0x000fd2000f8e18ff */
[----:B------:R-:W2:Y:S04]  /*7480*/  LDL.128 R12, [UR4+0x40] ;  /* 0x00004004ff0c7983 */ /* 0x000ea80008100c00 */
[----:B------:R-:W2:Y:S04]  /*7490*/  LDL.128 R16, [UR4] ;  /* 0x00000004ff107983 */ /* 0x000ea80008100c00 */
[----:B------:R-:W3:Y:S04]  /*74a0*/  LDL.128 R4, [UR4+0x50] ;  /* 0x00005004ff047983 */ /* 0x000ee80008100c00 */
[----:B------:R-:W3:Y:S01]  /*74b0*/  LDL.128 R8, [UR4+0x10] ;  /* 0x00001004ff087983 */ /* 0x000ee20008100c00 */
[----:B------:R-:W-:-:S04]  /*74c0*/  LOP3.LUT R23, R23, R22, RZ, 0x3c, !PT ;  /* 0x0000001617177212 */ /* 0x000fc800078e3cff */
[----:B------:R-:W-:-:S04]  /*74d0*/  LOP3.LUT R22, R23, R22, RZ, 0x3c, !PT ;  /* 0x0000001617167212 */ /* 0x000fc800078e3cff */
[----:B------:R-:W-:Y:S01]  /*74e0*/  LOP3.LUT R23, R23, R22, RZ, 0x3c, !PT ;  /* 0x0000001617177212 */ /* 0x000fe200078e3cff */
[----:B--2---:R-:W-:Y:S02]  /*74f0*/  IMAD R17, R17, R12, RZ ;  /* 0x0000000c11117224 */ /* 0x004fe400078e02ff */
[----:B------:R-:W-:-:S04]  /*7500*/  IMAD.WIDE.U32 R22, R12, R16, R22 ;  /* 0x000000100c167225 */ /* 0x000fc800078e0016 */
[----:B------:R-:W-:Y:S02]  /*7510*/  IMAD R17, R13, R16, R17 ;  /* 0x000000100d117224 */ /* 0x000fe400078e0211 */
[----:B------:R-:W-:-:S03]  /*7520*/  IMAD R13, R19, R14, RZ ;  /* 0x0000000e130d7224 */ /* 0x000fc600078e02ff */
[----:B------:R-:W-:Y:S01]  /*7530*/  IADD3 R23, PT, PT, R23, R17, RZ ;  /* 0x0000001117177210 */ /* 0x000fe20007ffe0ff */
[-C--:B------:R-:W-:Y:S02]  /*7540*/  IMAD R21, R15, R18.reuse, R13 ;  /* 0x000000120f157224 */ /* 0x080fe400078e020d */
[----:B------:R-:W-:Y:S02]  /*7550*/  IMAD.WIDE.U32 R22, R14, R18, R22 ;  /* 0x000000120e167225 */ /* 0x000fe400078e0016 */
[----:B------:R-:W2:Y:S02]  /*7560*/  LDL.128 R16, [UR4+0x60] ;  /* 0x00006004ff107983 */ /* 0x000ea40008100c00 */
[----:B---3--:R-:W-:Y:S02]  /*7570*/  IMAD R9, R9, R4, RZ ;  /* 0x0000000409097224 */ /* 0x008fe400078e02ff */
[----:B------:R-:W2:Y:S01]  /*7580*/  LDL.128 R12, [UR4+0x20] ;  /* 0x00002004ff0c7983 */ /* 0x000ea20008100c00 */
[----:B------:R-:W-:Y:S01]  /*7590*/  IADD3 R23, PT, PT, R23, R21, RZ ;  /* 0x0000001517177210 */ /* 0x000fe20007ffe0ff */
[----:B------:R-:W-:-:S02]  /*75a0*/  IMAD R9, R5, R8, R9 ;  /* 0x0000000805097224 */ /* 0x000fc400078e0209 */
[----:B------:R-:W-:-:S04]  /*75b0*/  IMAD.WIDE.U32 R4, R4, R8, R22 ;  /* 0x0000000804047225 */ /* 0x000fc800078e0016 */
[----:B------:R-:W-:Y:S02]  /*75c0*/  IMAD.IADD R5, R5, 0x1, R9 ;  /* 0x0000000105057824 */ /* 0x000fe400078e0209 */
[----:B------:R-:W-:Y:S02]  /*75d0*/  IMAD R9, R11, R6, RZ ;  /* 0x000000060b097224 */ /* 0x000fe400078e02ff */
[----:B------:R-:W-:-:S04]  /*75e0*/  IMAD.WIDE.U32 R22, R6, R10, R4 ;  /* 0x0000000a06167225 */ /* 0x000fc800078e0004 */
[----:B------:R-:W-:Y:S02]  /*75f0*/  IMAD R21, R7, R10, R9 ;  /* 0x0000000a07157224 */ /* 0x000fe400078e0209 */
[----:B------:R-:W3:Y:S04]  /*7600*/  LDL.128 R4, [UR4+0x70] ;  /* 0x00007004ff047983 */ /* 0x000ee80008100c00 */
[----:B------:R-:W3:Y:S01]  /*7610*/  LDL.128 R8, [UR4+0x30] ;  /* 0x00003004ff087983 */ /* 0x000ee20008100c00 */
[----:B------:R-:W-:Y:S01]  /*7620*/  IADD3 R23, PT, PT, R23, R21, RZ ;  /* 0x0000001517177210 */ /* 0x000fe20007ffe0ff */
[----:B------:R-:W-:Y:S01]  /*7630*/  UIADD3 UR5, UPT, UPT, UR5, 0x8, URZ ;  /* 0x0000000805057890 */ /* 0x000fe2000fffe0ff */
[----:B--2---:R-:W-:Y:S02]  /*7640*/  IMAD R13, R13, R16, RZ ;  /* 0x000000100d0d7224 */ /* 0x004fe400078e02ff */
[----:B------:R-:W-:-:S02]  /*7650*/  IMAD R15, R15, R18, RZ ;  /* 0x000000120f0f7224 */ /* 0x000fc400078e02ff */
[-C--:B------:R-:W-:Y:S02]  /*7660*/  IMAD R17, R17, R12.reuse, R13 ;  /* 0x0000000c11117224 */ /* 0x080fe400078e020d */
[----:B------:R-:W-:-:S05]  /*7670*/  IMAD.WIDE.U32 R12, R16, R12, R22 ;  /* 0x0000000c100c7225 */ /* 0x000fca00078e0016 */
[----:B------:R-:W-:Y:S01]  /*7680*/  IADD3 R13, PT, PT, R13, R17, RZ ;  /* 0x000000110d0d7210 */ /* 0x000fe20007ffe0ff */
[-C--:B------:R-:W-:Y:S02]  /*7690*/  IMAD R17, R19, R14.reuse, R15 ;  /* 0x0000000e13117224 */ /* 0x080fe400078e020f */
[----:B------:R-:W-:-:S04]  /*76a0*/  IMAD.WIDE.U32 R14, R18, R14, R12 ;  /* 0x0000000e120e7225 */ /* 0x000fc800078e000c */
[----:B------:R-:W-:Y:S02]  /*76b0*/  IMAD.IADD R15, R15, 0x1, R17 ;  /* 0x000000010f0f7824 */ /* 0x000fe400078e0211 */
[----:B---3--:R-:W-:Y:S02]  /*76c0*/  IMAD R9, R9, R4, RZ ;  /* 0x0000000409097224 */ /* 0x008fe400078e02ff */
[----:B------:R-:W-:Y:S02]  /*76d0*/  IMAD R11, R11, R6, RZ ;  /* 0x000000060b0b7224 */ /* 0x000fe400078e02ff */
[-C--:B------:R-:W-:Y:S02]  /*76e0*/  IMAD R9, R5, R8.reuse, R9 ;  /* 0x0000000805097224 */ /* 0x080fe400078e0209 */
[----:B------:R-:W-:-:S04]  /*76f0*/  IMAD.WIDE.U32 R4, R4, R8, R14 ;  /* 0x0000000804047225 */ /* 0x000fc800078e000e */
[----:B------:R-:W-:Y:S01]  /*7700*/  IMAD R11, R7, R10, R11 ;  /* 0x0000000a070b7224 */ /* 0x000fe200078e020b */
[----:B------:R-:W-:-:S03]  /*7710*/  IADD3 R5, PT, PT, R5, R9, RZ ;  /* 0x0000000905057210 */ /* 0x000fc60007ffe0ff */
[----:B------:R-:W-:-:S04]  /*7720*/  IMAD.WIDE.U32 R6, R6, R10, R4 ;  /* 0x0000000a06067225 */ /* 0x000fc800078e0004 */
[----:B------:R-:W-:Y:S01]  /*7730*/  IMAD.MOV.U32 R23, RZ, RZ, R6 ;  /* 0x000000ffff177224 */ /* 0x000fe200078e0006 */
[----:B------:R-:W-:-:S07]  /*7740*/  IADD3 R22, PT, PT, R7, R11, RZ ;  /* 0x0000000b07167210 */ /* 0x000fce0007ffe0ff */
.L_x_111:
        /* <DEDUP_REMOVED lines=11> */
[----:B------:R-:W-:Y:S01]  /*7800*/  LOP3.LUT R23, R23, R22, RZ, 0x3c, !PT ;  /* 0x0000001617177212 */ /* 0x000fe200078e3cff */
[----:B------:R-:W-:-:S03]  /*7810*/  UIADD3 UR5, UPT, UPT, UR5, 0x4, URZ ;  /* 0x0000000405057890 */ /* 0x000fc6000fffe0ff */
[----:B------:R-:W-:-:S04]  /*7820*/  LOP3.LUT R22, R23, R22, RZ, 0x3c, !PT ;  /* 0x0000001617167212 */ /* 0x000fc800078e3cff */
[----:B------:R-:W-:Y:S01]  /*7830*/  LOP3.LUT R23, R23, R22, RZ, 0x3c, !PT ;  /* 0x0000001617177212 */ /* 0x000fe200078e3cff */
[----:B--2---:R-:W-:Y:S02]  /*7840*/  IMAD R9, R9, R4, RZ ;  /* 0x0000000409097224 */ /* 0x004fe400078e02ff */
[----:B------:R-:W-:-:S04]  /*7850*/  IMAD.WIDE.U32 R22, R4, R8, R22 ;  /* 0x0000000804167225 */ /* 0x000fc800078e0016 */
[----:B------:R-:W-:Y:S02]  /*7860*/  IMAD R9, R5, R8, R9 ;  /* 0x0000000805097224 */ /* 0x000fe400078e0209 */
[----:B------:R-:W-:-:S03]  /*7870*/  IMAD R5, R11, R6, RZ ;  /* 0x000000060b057224 */ /* 0x000fc600078e02ff */
[----:B------:R-:W-:Y:S01]  /*7880*/  IADD3 R23, PT, PT, R23, R9, RZ ;  /* 0x0000000917177210 */ /* 0x000fe20007ffe0ff */
[----:B------:R-:W-:Y:S02]  /*7890*/  IMAD R5, R7, R10, R5 ;  /* 0x0000000a07057224 */ /* 0x000fe400078e0205 */
[----:B---3--:R-:W-:Y:S02]  /*78a0*/  IMAD R9, R17, R12, RZ ;  /* 0x0000000c11097224 */ /* 0x008fe400078e02ff */
[----:B------:R-:W-:-:S04]  /*78b0*/  IMAD.WIDE.U32 R6, R6, R10, R22 ;  /* 0x0000000a06067225 */ /* 0x000fc800078e0016 */
[----:B------:R-:W-:Y:S01]  /*78c0*/  IMAD R9, R13, R16, R9 ;  /* 0x000000100d097224 */ /* 0x000fe200078e0209 */
[----:B------:R-:W-:Y:S01]  /*78d0*/  IADD3 R7, PT, PT, R7, R5, RZ ;  /* 0x0000000507077210 */ /* 0x000fe20007ffe0ff */
[----:B------:R-:W-:Y:S02]  /*78e0*/  IMAD R5, R19, R14, RZ ;  /* 0x0000000e13057224 */ /* 0x000fe400078e02ff */
[----:B------:R-:W-:-:S04]  /*78f0*/  IMAD.WIDE.U32 R6, R12, R16, R6 ;  /* 0x000000100c067225 */ /* 0x000fc800078e0006 */
[----:B------:R-:W-:Y:S02]  /*7900*/  IMAD.IADD R7, R7, 0x1, R9 ;  /* 0x0000000107077824 */ /* 0x000fe400078e0209 */
[-C--:B------:R-:W-:Y:S02]  /*7910*/  IMAD R5, R15, R18.reuse, R5 ;  /* 0x000000120f057224 */ /* 0x080fe400078e0205 */
[----:B------:R-:W-:-:S05]  /*7920*/  IMAD.WIDE.U32 R6, R14, R18, R6 ;  /* 0x000000120e067225 */ /* 0x000fca00078e0006 */
[----:B------:R-:W-:Y:S02]  /*7930*/  IADD3 R22, PT, PT, R7, R5, RZ ;  /* 0x0000000507167210 */ /* 0x000fe40007ffe0ff */
[----:B------:R-:W-:-:S07]  /*7940*/  MOV R23, R6 ;  /* 0x0000000600177202 */ /* 0x000fce0000000f00 */
.L_x_112:
[----:B------:R-:W-:Y:S01]  /*7950*/  UMOV UR4, UR7 ;  /* 0x0000000700047c82 */ /* 0x000fe20008000000 */
[----:B------:R-:W-:Y:S05]  /*7960*/  BRA.U !UP1, `(.L_x_108) ;  /* 0x0000000109487547 */ /* 0x000fea000b800000 */
[----:B------:R-:W-:Y:S02]  /*7970*/  UIMAD UR4, UR5, 0x8, UR14 ;  /* 0x00000008050478a4 */ /* 0x000fe4000f8e020e */
[----:B------:R-:W-:Y:S02]  /*7980*/  UIMAD UR5, UR5, 0x8, UR8 ;  /* 0x00000008050578a4 */ /* 0x000fe4000f8e0208 */
[----:B------:R-:W-:-:S12]  /*7990*/  UIADD3 UR6, UPT, UPT, -UR6, URZ, URZ ;  /* 0x000000ff06067290 */ /* 0x000fd8000fffe1ff */
.L_x_113:
[----:B------:R-:W2:Y:S04]  /*79a0*/  LDL.64 R4, [UR5] ;  /* 0x00000005ff047983 */ /* 0x000ea80008100a00 */
[----:B------:R-:W2:Y:S01]  /*79b0*/  LDL.64 R6, [UR4] ;  /* 0x00000004ff067983 */ /* 0x000ea20008100a00 */
[----:B------:R-:W-:Y:S01]  /*79c0*/  UIADD3 UR6, UPT, UPT, UR6, 0x1, URZ ;  /* 0x0000000106067890 */ /* 0x000fe2000fffe0ff */
[----:B------:R-:W-:Y:S01]  /*79d0*/  MOV R9, R22 ;  /* 0x0000001600097202 */ /* 0x000fe20000000f00 */
[----:B------:R-:W-:Y:S01]  /*79e0*/  IMAD.MOV.U32 R8, RZ, RZ, R23 ;  /* 0x000000ffff087224 */ /* 0x000fe200078e0017 */
[----:B------:R-:W-:Y:S02]  /*79f0*/  UIADD3 UR5, UPT, UPT, UR5, 0x8, URZ ;  /* 0x0000000805057890 */ /* 0x000fe4000fffe0ff */
[----:B------:R-:W-:-:S02]  /*7a00*/  UISETP.NE.AND UP0, UPT, UR6, URZ, UPT ;  /* 0x000000ff0600728c */ /* 0x000fc4000bf05270 */
[----:B------:R-:W-:Y:S01]  /*7a10*/  UIADD3 UR4, UPT, UPT, UR4, 0x8, URZ ;  /* 0x0000000804047890 */ /* 0x000fe2000fffe0ff */
[----:B--2---:R-:W-:Y:S02]  /*7a20*/  IMAD R7, R7, R4, RZ ;  /* 0x0000000407077224 */ /* 0x004fe400078e02ff */
[----:B------:R-:W-:-:S04]  /*7a30*/  IMAD.WIDE.U32 R8, R4, R6, R8 ;  /* 0x0000000604087225 */ /* 0x000fc800078e0008 */
[----:B------:R-:W-:Y:S01]  /*7a40*/  IMAD R7, R5, R6, R7 ;  /* 0x0000000605077224 */ /* 0x000fe200078e0207 */
[----:B------:R-:W-:-:S03]  /*7a50*/  MOV R23, R8 ;  /* 0x0000000800177202 */ /* 0x000fc60000000f00 */
[----:B------:R-:W-:Y:S01]  /*7a60*/  IMAD.IADD R22, R9, 0x1, R7 ;  /* 0x0000000109167824 */ /* 0x000fe200078e0207 */
[----:B------:R-:W-:Y:S06]  /*7a70*/  BRA.U UP0, `(.L_x_113) ;  /* 0xfffffffd00c87547 */ /* 0x000fec000b83ffff */
[----:B------:R-:W-:-:S05]  /*7a80*/  UMOV UR4, UR7 ;  /* 0x0000000700047c82 */ /* 0x000fca0008000000 */
.L_x_108:
[----:B------:R-:W-:-:S09]  /*7a90*/  UISETP.GE.AND UP0, UPT, UR4, UR10, UPT ;  /* 0x0000000a0400728c */ /* 0x000fd2000bf06270 */
[----:B------:R-:W-:Y:S05]  /*7aa0*/  BRA.U UP0, `(.L_x_114) ;  /* 0x0000000d00d87547 */ /* 0x000fea000b800000 */
[----:B------:R-:W-:Y:S02]  /*7ab0*/  UISETP.NE.AND UP0, UPT, UR4, UR11, UPT ;  /* 0x0000000b0400728c */ /* 0x000fe4000bf05270 */
[----:B------:R-:W-:-:S04]  /*7ac0*/  ULEA UR6, UR4, UR14, 0x3 ;  /* 0x0000000e04067291 */ /* 0x000fc8000f8e18ff */
[----:B------:R-:W-:-:S05]  /*7ad0*/  PLOP3.LUT P0, PT, PT, PT, UP0, 0x80, 0x8 ;  /* 0x000000000008781c */ /* 0x000fca0003f0f008 */
[----:B------:R-:W-:Y:S01]  /*7ae0*/  @UP0 ULEA UR5, UR4, UR8, 0x3 ;  /* 0x0000000804050291 */ /* 0x000fe2000f8e18ff */
[----:B------:R-:W2:Y:S08]  /*7af0*/  LDL.64 R4, [UR6] ;  /* 0x00000006ff047983 */ /* 0x000eb00008100a00 */
[----:B------:R-:W2:Y:S01]  /*7b00*/  @P0 LDL.64 R2, [UR5] ;  /* 0x00000005ff020983 */ /* 0x000ea20008100a00 */
[----:B------:R-:W-:Y:S01]  /*7b10*/  UIADD3 UR4, UPT, UPT, UR4, 0x1, URZ ;  /* 0x0000000104047890 */ /* 0x000fe2000fffe0ff */
[----:B------:R-:W-:-:S02]  /*7b20*/  MOV R6, R23 ;  /* 0x0000001700067202 */ /* 0x000fc40000000f00 */
[----:B------:R-:W-:Y:S01]  /*7b30*/  MOV R7, R22 ;  /* 0x0000001600077202 */ /* 0x000fe20000000f00 */
[----:B------:R-:W-:Y:S01]  /*7b40*/  UISETP.GE.AND UP0, UPT, UR4, UR10, UPT ;  /* 0x0000000a0400728c */ /* 0x000fe2000bf06270 */
[-C--:B--2---:R-:W-:Y:S02]  /*7b50*/  IMAD R5, R5, R2.reuse, RZ ;  /* 0x0000000205057224 */ /* 0x084fe400078e02ff */
[----:B------:R-:W-:-:S04]  /*7b60*/  IMAD.WIDE.U32 R6, R4, R2, R6 ;  /* 0x0000000204067225 */ /* 0x000fc800078e0006 */
[----:B------:R-:W-:Y:S02]  /*7b70*/  IMAD R5, R4, R3, R5 ;  /* 0x0000000304057224 */ /* 0x000fe400078e0205 */
[----:B------:R-:W-:-:S03]  /*7b80*/  IMAD.MOV.U32 R23, RZ, RZ, R6 ;  /* 0x000000ffff177224 */ /* 0x000fc600078e0006 */
[----:B------:R-:W-:Y:S01]  /*7b90*/  IADD3 R22, PT, PT, R7, R5, RZ ;  /* 0x0000000507167210 */ /* 0x000fe20007ffe0ff */
[----:B------:R-:W-:Y:S06]  /*7ba0*/  BRA.U UP0, `(.L_x_114) ;  /* 0x0000000d00987547 */ /* 0x000fec000b800000 */
[----:B------:R-:W-:Y:S02]  /*7bb0*/  UIADD3 UR5, UPT, UPT, UR4, -UR10, URZ ;  /* 0x8000000a04057290 */ /* 0x000fe4000fffe0ff */
[----:B------:R-:W-:Y:S02]  /*7bc0*/  UIADD3 UR7, UPT, UPT, -UR4, UR10, URZ ;  /* 0x0000000a04077290 */ /* 0x000fe4000fffe1ff */
[----:B------:R-:W-:Y:S02]  /*7bd0*/  UISETP.GT.U32.AND UP0, UPT, UR5, -0x10, UPT ;  /* 0xfffffff00500788c */ /* 0x000fe4000bf04070 */
[----:B------:R-:W-:-:S04]  /*7be0*/  ULOP3.LUT UR11, UR7, 0xf, URZ, 0xc0, !UPT ;  /* 0x0000000f070b7892 */ /* 0x000fc8000f8ec0ff */
[----:B------:R-:W-:-:S03]  /*7bf0*/  UISETP.NE.AND UP1, UPT, UR11, URZ, UPT ;  /* 0x000000ff0b00728c */ /* 0x000fc6000bf25270 */
[----:B------:R-:W-:Y:S08]  /*7c00*/  BRA.U UP0, `(.L_x_115) ;  /* 0x0000000500c07547 */ /* 0x000ff0000b800000 */
[----:B------:R-:W-:Y:S01]  /*7c10*/  UMOV UR6, 0x40 ;  /* 0x0000004000067882 */ /* 0x000fe20000000000 */
[----:B------:R-:W-:Y:S02]  /*7c20*/  ULOP3.LUT UR5, UR7, 0xfffffff0, URZ, 0xc0, !UPT ;  /* 0xfffffff007057892 */ /* 0x000fe4000f8ec0ff */
[----:B------:R-:W-:Y:S02]  /*7c30*/  UIMAD UR6, UR4, 0x8, UR6 ;  /* 0x00000008040678a4 */ /* 0x000fe4000f8e0206 */
[----:B------:R-:W-:Y:S02]  /*7c40*/  UIADD3 UR5, UPT, UPT, -UR5, URZ, URZ ;  /* 0x000000ff05057290 */ /* 0x000fe4000fffe1ff */
[----:B------:R-:W-:Y:S02]  /*7c50*/  UIADD3 UR10, UPT, UPT, UR6, UR9, URZ ;  /* 0x00000009060a7290 */ /* 0x000fe4000fffe0ff */
[----:B------:R-:W-:-:S10]  /*7c60*/  IADD3 R21, PT, PT, R1, UR6, RZ ;  /* 0x0000000601157c10 */ /* 0x000fd4000fffe0ff */
.L_x_116:
[----:B------:R-:W2:Y:S04]  /*7c70*/  LDL.64 R2, [UR10+-0x40] ;  /* 0xffffc00aff027983 */ /* 0x000ea80008100a00 */
[----:B------:R-:W2:Y:S04]  /*7c80*/  LDL.64 R4, [R21+-0x40] ;  /* 0xffffc00015047983 */ /* 0x000ea80000100a00 */
[----:B------:R-:W3:Y:S04]  /*7c90*/  LDL.64 R6, [UR10+-0x38] ;  /* 0xffffc80aff067983 */ /* 0x000ee80008100a00 */
[----:B------:R-:W3:Y:S04]  /*7ca0*/  LDL.64 R8, [R21+-0x38] ;  /* 0xffffc80015087983 */ /* 0x000ee80000100a00 */
[----:B------:R-:W4:Y:S04]  /*7cb0*/  LDL.64 R10, [UR10+-0x30] ;  /* 0xffffd00aff0a7983 */ /* 0x000f280008100a00 */
[----:B------:R-:W4:Y:S04]  /*7cc0*/  LDL.64 R12, [R21+-0x30] ;  /* 0xffffd000150c7983 */ /* 0x000f280000100a00 */
[----:B------:R-:W5:Y:S04]  /*7cd0*/  LDL.64 R14, [UR10+-0x28] ;  /* 0xffffd80aff0e7983 */ /* 0x000f680008100a00 */
[----:B------:R-:W5:Y:S04]  /*7ce0*/  LDL.64 R16, [R21+-0x28] ;  /* 0xffffd80015107983 */ /* 0x000f680000100a00 */
[----:B------:R-:W5:Y:S04]  /*7cf0*/  LDL.64 R18, [UR10+-0x20] ;  /* 0xffffe00aff127983 */ /* 0x000f680008100a00 */
[----:B------:R-:W5:Y:S01]  /*7d00*/  LDL.64 R24, [R21+-0x20] ;  /* 0xffffe00015187983 */ /* 0x000f620000100a00 */
[----:B------:R-:W-:-:S04]  /*7d10*/  LOP3.LUT R23, R23, R22, RZ, 0x3c, !PT ;  /* 0x0000001617177212 */ /* 0x000fc800078e3cff */
[----:B------:R-:W-:-:S04]  /*7d20*/  LOP3.LUT R22, R23, R22, RZ, 0x3c, !PT ;  /* 0x0000001617167212 */ /* 0x000fc800078e3cff */
[----:B------:R-:W-:Y:S01]  /*7d30*/  LOP3.LUT R23, R23, R22, RZ, 0x3c, !PT ;  /* 0x0000001617177212 */ /* 0x000fe200078e3cff */
[----:B--2---:R-:W-:Y:S02]  /*7d40*/  IMAD R5, R5, R2, RZ ;  /* 0x0000000205057224 */ /* 0x004fe400078e02ff */
[----:B------:R-:W-:-:S04]  /*7d50*/  IMAD.WIDE.U32 R22, R2, R4, R22 ;  /* 0x0000000402167225 */ /* 0x000fc800078e0016 */
[----:B------:R-:W-:Y:S02]  /*7d60*/  IMAD R27, R3, R4, R5 ;  /* 0x00000004031b7224 */ /* 0x000fe400078e0205 */
[----:B------:R-:W2:Y:S04]  /*7d70*/  LDL.64 R4, [UR10+-0x18] ;  /* 0xffffe80aff047983 */ /* 0x000ea80008100a00 */
[----:B------:R-:W2:Y:S01]  /*7d80*/  LDL.64 R2, [R21+-0x18] ;  /* 0xffffe80015027983 */ /* 0x000ea20000100a00 */
[----:B---3--:R-:W-:Y:S02]  /*7d90*/  IMAD R9, R9, R6, RZ ;  /* 0x0000000609097224 */ /* 0x008fe400078e02ff */
[----:B------:R-:W-:Y:S02]  /*7da0*/  IMAD.IADD R23, R23, 0x1, R27 ;  /* 0x0000000117177824 */ /* 0x000fe400078e021b */
[-C--:B------:R-:W-:Y:S01]  /*7db0*/  IMAD R9, R7, R8.reuse, R9 ;  /* 0x0000000807097224 */ /* 0x080fe200078e0209 */
[----:B------:R-:W3:Y:S01]  /*7dc0*/  LDL.64 R26, [UR10+0x8] ;  /* 0x0000080aff1a7983 */ /* 0x000ee20008100a00 */
[----:B------:R-:W-:-:S05]  /*7dd0*/  IMAD.WIDE.U32 R6, R6, R8, R22 ;  /* 0x0000000806067225 */ /* 0x000fca00078e0016 */
[----:B------:R-:W-:Y:S01]  /*7de0*/  IADD3 R7, PT, PT, R7, R9, RZ ;  /* 0x0000000907077210 */ /* 0x000fe20007ffe0ff */
[----:B----4-:R-:W-:-:S04]  /*7df0*/  IMAD R9, R13, R10, RZ ;  /* 0x0000000a0d097224 */ /* 0x010fc800078e02ff */
[-C--:B------:R-:W-:Y:S02]  /*7e00*/  IMAD R11, R11, R12.reuse, R9 ;  /* 0x0000000c0b0b7224 */ /* 0x080fe400078e0209 */
[----:B------:R-:W-:Y:S01]  /*7e10*/  IMAD.WIDE.U32 R22, R10, R12, R6 ;  /* 0x0000000c0a167225 */ /* 0x000fe200078e0006 */
[----:B------:R-:W4:Y:S04]  /*7e20*/  LDL.64 R8, [UR10+-0x10] ;  /* 0xfffff00aff087983 */ /* 0x000f280008100a00 */
[----:B------:R-:W4:Y:S01]  /*7e30*/  LDL.64 R6, [R21+-0x10] ;  /* 0xfffff00015067983 */ /* 0x000f220000100a00 */
[----:B------:R-:W-:Y:S01]  /*7e40*/  IADD3 R23, PT, PT, R23, R11, RZ ;  /* 0x0000000b17177210 */ /* 0x000fe20007ffe0ff */
[----:B-----5:R-:W-:Y:S02]  /*7e50*/  IMAD R17, R17, R14, RZ ;  /* 0x0000000e11117224 */ /* 0x020fe400078e02ff */
[----:B------:R-:W5:Y:S04]  /*7e60*/  LDL.64 R10, [UR10+-0x8] ;  /* 0xfffff80aff0a7983 */ /* 0x000f680008100a00 */
[----:B------:R-:W5:Y:S01]  /*7e70*/  LDL.64 R12, [R21+-0x8] ;  /* 0xfffff800150c7983 */ /* 0x000f620000100a00 */
[----:B------:R-:W-:-:S02]  /*7e80*/  IMAD R15, R15, R16, R17 ;  /* 0x000000100f0f7224 */ /* 0x000fc400078e0211 */
[----:B------:R-:W-:Y:S02]  /*7e90*/  IMAD.WIDE.U32 R22, R14, R16, R22 ;  /* 0x000000100e167225 */ /* 0x000fe400078e0016 */
[----:B------:R-:W3:Y:S02]  /*7ea0*/  LDL.64 R16, [UR10] ;  /* 0x0000000aff107983 */ /* 0x000ee40008100a00 */
[----:B------:R-:W-:Y:S02]  /*7eb0*/  IMAD.IADD R23, R23, 0x1, R15 ;  /* 0x0000000117177824 */ /* 0x000fe400078e020f */
[----:B------:R-:W3:Y:S01]  /*7ec0*/  LDL.64 R14, [R21] ;  /* 0x00000000150e7983 */ /* 0x000ee20000100a00 */
[----:B------:R-:W-:Y:S02]  /*7ed0*/  IMAD R25, R25, R18, RZ ;  /* 0x0000001219197224 */ /* 0x000fe400078e02ff */
[----:B------:R-:W-:-:S04]  /*7ee0*/  IMAD.WIDE.U32 R22, R18, R24, R22 ;  /* 0x0000001812167225 */ /* 0x000fc800078e0016 */
[----:B------:R-:W-:Y:S02]  /*7ef0*/  IMAD R19, R19, R24, R25 ;  /* 0x0000001813137224 */ /* 0x000fe400078e0219 */
[----:B------:R-:W3:Y:S03]  /*7f00*/  LDL.64 R24, [R21+0x8] ;  /* 0x0000080015187983 */ /* 0x000ee60000100a00 */
[----:B------:R-:W-:Y:S02]  /*7f10*/  IADD3 R23, PT, PT, R23, R19, RZ ;  /* 0x0000001317177210 */ /* 0x000fe40007ffe0ff */
[----:B------:R-:W3:Y:S01]  /*7f20*/  LDL.64 R18, [R21+0x10] ;  /* 0x0000100015127983 */ /* 0x000ee20000100a00 */
[----:B--2---:R-:W-:-:S04]  /*7f30*/  IMAD R3, R3, R4, RZ ;  /* 0x0000000403037224 */ /* 0x004fc800078e02ff */
[-C--:B------:R-:W-:Y:S02]  /*7f40*/  IMAD R3, R5, R2.reuse, R3 ;  /* 0x0000000205037224 */ /* 0x080fe400078e0203 */
[----:B------:R-:W-:Y:S02]  /*7f50*/  IMAD.WIDE.U32 R4, R4, R2, R22 ;  /* 0x0000000204047225 */ /* 0x000fe400078e0016 */
[----:B------:R-:W2:Y:S03]  /*7f60*/  LDL.64 R22, [UR10+0x10] ;  /* 0x0000100aff167983 */ /* 0x000ea60008100a00 */
[----:B------:R-:W-:Y:S01]  /*7f70*/  IADD3 R5, PT, PT, R5, R3, RZ ;  /* 0x0000000305057210 */ /* 0x000fe20007ffe0ff */
[----:B----4-:R-:W-:Y:S02]  /*7f80*/  IMAD R3, R7, R8, RZ ;  /* 0x0000000807037224 */ /* 0x010fe400078e02ff */
[----:B------:R-:W-:-:S04]  /*7f90*/  IMAD.WIDE.U32 R4, R8, R6, R4 ;  /* 0x0000000608047225 */ /* 0x000fc800078e0004 */
[----:B------:R-:W-:Y:S02]  /*7fa0*/  IMAD R3, R9, R6, R3 ;  /* 0x0000000609037224 */ /* 0x000fe400078e0203 */
[----:B------:R-:W4:Y:S02]  /*7fb0*/  LDL.64 R8, [R21+0x20] ;  /* 0x0000200015087983 */ /* 0x000f240000100a00 */
[----:B------:R-:W-:Y:S02]  /*7fc0*/  IMAD.IADD R5, R5, 0x1, R3 ;  /* 0x0000000105057824 */ /* 0x000fe400078e0203 */
[----:B-----5:R-:W-:-:S04]  /*7fd0*/  IMAD R3, R13, R10, RZ ;  /* 0x0000000a0d037224 */ /* 0x020fc800078e02ff */
[-C--:B------:R-:W-:Y:S02]  /*7fe0*/  IMAD R7, R11, R12.reuse, R3 ;  /* 0x0000000c0b077224 */ /* 0x080fe400078e0203 */
[----:B------:R-:W-:Y:S01]  /*7ff0*/  IMAD.WIDE.U32 R10, R10, R12, R4 ;  /* 0x0000000c0a0a7225 */ /* 0x000fe200078e0004 */
[----:B------:R-:W5:Y:S04]  /*8000*/  LDL.64 R2, [R21+0x18] ;  /* 0x0000180015027983 */ /* 0x000f680000100a00 */
[----:B------:R-:W5:Y:S01]  /*8010*/  LDL.64 R4, [UR10+0x18] ;  /* 0x0000180aff047983 */ /* 0x000f620008100a00 */
[----:B------:R-:W-:Y:S01]  /*8020*/  IADD3 R11, PT, PT, R11, R7, RZ ;  /* 0x000000070b0b7210 */ /* 0x000fe20007ffe0ff */
[----:B---3--:R-:W-:-:S04]  /*8030*/  IMAD R7, R15, R16, RZ ;  /* 0x000000100f077224 */ /* 0x008fc800078e02ff */
[-C--:B------:R-:W-:Y:S02]  /*8040*/  IMAD R13, R17, R14.reuse, R7 ;  /* 0x0000000e110d7224 */ /* 0x080fe400078e0207 */
[----:B------:R-:W4:Y:S01]  /*8050*/  LDL.64 R6, [UR10+0x20] ;  /* 0x0000200aff067983 */ /* 0x000f220008100a00 */
[----:B------:R-:W-:-:S04]  /*8060*/  IMAD.WIDE.U32 R14, R16, R14, R10 ;  /* 0x0000000e100e7225 */ /* 0x000fc800078e000a */
[----:B------:R-:W-:Y:S01]  /*8070*/  IMAD R11, R25, R26, RZ ;  /* 0x0000001a190b7224 */ /* 0x000fe200078e02ff */
[----:B------:R-:W-:Y:S02]  /*8080*/  IADD3 R15, PT, PT, R15, R13, RZ ;  /* 0x0000000d0f0f7210 */ /* 0x000fe40007ffe0ff */
[----:B------:R-:W3:Y:S01]  /*8090*/  LDL.64 R12, [R21+0x28] ;  /* 0x00002800150c7983 */ /* 0x000ee20000100a00 */
[----:B------:R-:W-:-:S03]  /*80a0*/  IMAD R17, R27, R24, R11 ;  /* 0x000000181b117224 */ /* 0x000fc600078e020b */
[----:B------:R-:W3:Y:S01]  /*80b0*/  LDL.64 R10, [UR10+0x28] ;  /* 0x0000280aff0a7983 */ /* 0x000ee20008100a00 */
[----:B------:R-:W-:-:S03]  /*80c0*/  IMAD.WIDE.U32 R24, R26, R24, R14 ;  /* 0x000000181a187225 */ /* 0x000fc600078e000e */
[----:B------:R-:W3:Y:S01]  /*80d0*/  LDL.64 R14, [UR10+0x30] ;  /* 0x0000300aff0e7983 */ /* 0x000ee20008100a00 */
[----:B------:R-:W-:-:S03]  /*80e0*/  IMAD.IADD R25, R25, 0x1, R17 ;  /* 0x0000000119197824 */ /* 0x000fc600078e0211 */
[----:B------:R-:W3:Y:S04]  /*80f0*/  LDL.64 R16, [R21+0x30] ;  /* 0x0000300015107983 */ /* 0x000ee80000100a00 */
[----:B------:R-:W3:Y:S01]  /*8100*/  LDL.64 R26, [UR10+0x38] ;  /* 0x0000380aff1a7983 */ /* 0x000ee20008100a00 */
[----:B--2---:R-:W-:-:S04]  /*8110*/  IMAD R19, R19, R22, RZ ;  /* 0x0000001613137224 */ /* 0x004fc800078e02ff */
[-C--:B------:R-:W-:Y:S02]  /*8120*/  IMAD R23, R23, R18.reuse, R19 ;  /* 0x0000001217177224 */ /* 0x080fe400078e0213 */
[----:B------:R-:W-:Y:S02]  /*8130*/  IMAD.WIDE.U32 R18, R22, R18, R24 ;  /* 0x0000001216127225 */ /* 0x000fe400078e0018 */
[----:B------:R1:W2:Y:S03]  /*8140*/  LDL.64 R24, [R21+0x38] ;  /* 0x0000380015187983 */ /* 0x0002a60000100a00 */
[----:B------:R-:W-:Y:S01]  /*8150*/  IADD3 R19, PT, PT, R19, R23, RZ ;  /* 0x0000001713137210 */ /* 0x000fe20007ffe0ff */
[----:B-----5:R-:W-:-:S04]  /*8160*/  IMAD R3, R3, R4, RZ ;  /* 0x0000000403037224 */ /* 0x020fc800078e02ff */
[-C--:B------:R-:W-:Y:S02]  /*8170*/  IMAD R5, R5, R2.reuse, R3 ;  /* 0x0000000205057224 */ /* 0x080fe400078e0203 */
[----:B------:R-:W-:-:S05]  /*8180*/  IMAD.WIDE.U32 R2, R4, R2, R18 ;  /* 0x0000000204027225 */ /* 0x000fca00078e0012 */
[----:B------:R-:W-:Y:S01]  /*8190*/  IADD3 R3, PT, PT, R3, R5, RZ ;  /* 0x0000000503037210 */ /* 0x000fe20007ffe0ff */
[----:B----4-:R-:W-:-:S04]  /*81a0*/  IMAD R5, R9, R6, RZ ;  /* 0x0000000609057224 */ /* 0x010fc800078e02ff */
[-C--:B------:R-:W-:Y:S02]  /*81b0*/  IMAD R5, R7, R8.reuse, R5 ;  /* 0x0000000807057224 */ /* 0x080fe400078e0205 */
[----:B------:R-:W-:-:S04]  /*81c0*/  IMAD.WIDE.U32 R6, R6, R8, R2 ;  /* 0x0000000806067225 */ /* 0x000fc800078e0002 */
[----:B---3--:R-:W-:Y:S02]  /*81d0*/  IMAD R3, R13, R10, RZ ;  /* 0x0000000a0d037224 */ /* 0x008fe400078e02ff */
[----:B------:R-:W-:Y:S02]  /*81e0*/  IMAD.IADD R7, R7, 0x1, R5 ;  /* 0x0000000107077824 */ /* 0x000fe400078e0205 */
[-C--:B------:R-:W-:Y:S02]  /*81f0*/  IMAD R3, R11, R12.reuse, R3 ;  /* 0x0000000c0b037224 */ /* 0x080fe400078e0203 */
[----:B------:R-:W-:-:S05]  /*8200*/  IMAD.WIDE.U32 R10, R10, R12, R6 ;  /* 0x0000000c0a0a7225 */ /* 0x000fca00078e0006 */
[----:B------:R-:W-:Y:S01]  /*8210*/  IADD3 R11, PT, PT, R11, R3, RZ ;  /* 0x000000030b0b7210 */ /* 0x000fe20007ffe0ff */
[----:B------:R-:W-:Y:S01]  /*8220*/  IMAD R3, R17, R14, RZ ;  /* 0x0000000e11037224 */ /* 0x000fe200078e02ff */
[----:B------:R-:W-:-:S03]  /*8230*/  UIADD3 UR5, UPT, UPT, UR5, 0x10, URZ ;  /* 0x0000001005057890 */ /* 0x000fc6000fffe0ff */
[-C--:B------:R-:W-:Y:S02]  /*8240*/  IMAD R3, R15, R16.reuse, R3 ;  /* 0x000000100f037224 */ /* 0x080fe400078e0203 */
[----:B------:R-:W-:Y:S01]  /*8250*/  IMAD.WIDE.U32 R14, R14, R16, R10 ;  /* 0x000000100e0e7225 */ /* 0x000fe200078e000a */
[----:B------:R-:W-:-:S04]  /*8260*/  UISETP.NE.AND UP0, UPT, UR5, URZ, UPT ;  /* 0x000000ff0500728c */ /* 0x000fc8000bf05270 */
[----:B------:R-:W-:Y:S02]  /*8270*/  IADD3 R15, PT, PT, R15, R3, RZ ;  /* 0x000000030f0f7210 */ /* 0x000fe40007ffe0ff */
[----:B-1----:R-:W-:Y:S01]  /*8280*/  IADD3 R21, PT, PT, R21, 0x80, RZ ;  /* 0x0000008015157810 */ /* 0x002fe20007ffe0ff */
[----:B------:R-:W-:Y:S02]  /*8290*/  UIADD3 UR4, UPT, UPT, UR4, 0x10, URZ ;  /* 0x0000001004047890 */ /* 0x000fe4000fffe0ff */
[----:B------:R-:W-:Y:S01]  /*82a0*/  UIADD3 UR10, UPT, UPT, UR10, 0x80, URZ ;  /* 0x000000800a0a7890 */ /* 0x000fe2000fffe0ff */
[----:B--2---:R-:W-:-:S04]  /*82b0*/  IMAD R5, R25, R26, RZ ;  /* 0x0000001a19057224 */ /* 0x004fc800078e02ff */
[-C--:B------:R-:W-:Y:S02]  /*82c0*/  IMAD R5, R27, R24.reuse, R5 ;  /* 0x000000181b057224 */ /* 0x080fe400078e0205 */
[----:B------:R-:W-:-:S04]  /*82d0*/  IMAD.WIDE.U32 R24, R26, R24, R14 ;  /* 0x000000181a187225 */ /* 0x000fc800078e000e */
[----:B------:R-:W-:Y:S01]  /*82e0*/  IMAD.IADD R22, R25, 0x1, R5 ;  /* 0x0000000119167824 */ /* 0x000fe200078e0205 */
[----:B------:R-:W-:Y:S01]  /*82f0*/  MOV R23, R24 ;  /* 0x0000001800177202 */ /* 0x000fe20000000f00 */
[----:B------:R-:W-:Y:S06]  /*8300*/  BRA.U UP0, `(.L_x_116) ;  /* 0xfffffff900587547 */ /* 0x000fec000b83ffff */
.L_x_115:
[----:B------:R-:W-:Y:S05]  /*8310*/  BRA.U !UP1, `(.L_x_114) ;  /* 0x0000000509bc7547 */ /* 0x000fea000b800000 */
[----:B------:R-:W-:Y:S02]  /*8320*/  UISETP.GE.U32.AND UP0, UPT, UR11, 0x8, UPT ;  /* 0x000000080b00788c */ /* 0x000fe4000bf06070 */
[----:B------:R-:W-:-:S04]  /*8330*/  ULOP3.LUT UR5, UR7, 0x7, URZ, 0xc0, !UPT ;  /* 0x0000000707057892 */ /* 0x000fc8000f8ec0ff */
[----:B------:R-:W-:-:S03]  /*8340*/  UISETP.NE.AND UP1, UPT, UR5, URZ, UPT ;  /* 0x000000ff0500728c */ /* 0x000fc6000bf25270 */
[----:B------:R-:W-:Y:S08]  /*8350*/  BRA.U !UP0, `(.L_x_117) ;  /* 0x0000000108d87547 */ /* 0x000ff0000b800000 */
[----:B------:R-:W-:-:S09]  /*8360*/  ULEA UR6, UR4, UR14, 0x3 ;  /* 0x0000000e04067291 */ /* 0x000fd2000f8e18ff */
[----:B------:R-:W2:Y:S04]  /*8370*/  LDL.64 R10, [UR6+0x40] ;  /* 0x00004006ff0a7983 */ /* 0x000ea80008100a00 */
[----:B------:R-:W2:Y:S04]  /*8380*/  LDL.64 R12, [UR6] ;  /* 0x00000006ff0c7983 */ /* 0x000ea80008100a00 */
[----:B------:R-:W3:Y:S04]  /*8390*/  LDL.64 R14, [UR6+0x48] ;  /* 0x00004806ff0e7983 */ /* 0x000ee80008100a00 */
[----:B------:R-:W3:Y:S04]  /*83a0*/  LDL.64 R16, [UR6+0x8] ;  /* 0x00000806ff107983 */ /* 0x000ee80008100a00 */
[----:B------:R-:W4:Y:S04]  /*83b0*/  LDL.64 R2, [UR6+0x50] ;  /* 0x00005006ff027983 */ /* 0x000f280008100a00 */
[----:B------:R-:W4:Y:S01]  /*83c0*/  LDL.64 R4, [UR6+0x10] ;  /* 0x00001006ff047983 */ /* 0x000f220008100a00 */
[----:B------:R-:W-:Y:S01]  /*83d0*/  MOV R19, R22 ;  /* 0x0000001600137202 */ /* 0x000fe20000000f00 */
[----:B------:R-:W-:-:S02]  /*83e0*/  IMAD.MOV.U32 R18, RZ, RZ, R23 ;  /* 0x000000ffff127224 */ /* 0x000fc400078e0017 */
[----:B------:R-:W5:Y:S04]  /*83f0*/  LDL.64 R6, [UR6+0x58] ;  /* 0x00005806ff067983 */ /* 0x000f680008100a00 */
[----:B------:R-:W5:Y:S04]  /*8400*/  LDL.64 R8, [UR6+0x18] ;  /* 0x00001806ff087983 */ /* 0x000f680008100a00 */
[----:B------:R-:W5:Y:S01]  /*8410*/  LDL.64 R22, [UR6+0x28] ;  /* 0x00002806ff167983 */ /* 0x000f620008100a00 */
[----:B--2---:R-:W-:Y:S02]  /*8420*/  IMAD R13, R13, R10, RZ ;  /* 0x0000000a0d0d7224 */ /* 0x004fe400078e02ff */
[----:B------:R-:W-:-:S04]  /*8430*/  IMAD.WIDE.U32 R18, R10, R12, R18 ;  /* 0x0000000c0a127225 */ /* 0x000fc800078e0012 */
[----:B------:R-:W-:Y:S02]  /*8440*/  IMAD R21, R11, R12, R13 ;  /* 0x0000000c0b157224 */ /* 0x000fe400078e020d */
[----:B------:R-:W2:Y:S04]  /*8450*/  LDL.64 R10, [UR6+0x60] ;  /* 0x00006006ff0a7983 */ /* 0x000ea80008100a00 */
[----:B------:R-:W2:Y:S01]  /*8460*/  LDL.64 R12, [UR6+0x20] ;  /* 0x00002006ff0c7983 */ /* 0x000ea20008100a00 */
[----:B------:R-:W-:Y:S01]  /*8470*/  IADD3 R19, PT, PT, R19, R21, RZ ;  /* 0x0000001513137210 */ /* 0x000fe20007ffe0ff */
[----:B---3--:R-:W-:Y:S02]  /*8480*/  IMAD R17, R17, R14, RZ ;  /* 0x0000000e11117224 */ /* 0x008fe400078e02ff */
[----:B------:R-:W-:-:S03]  /*8490*/  IMAD.WIDE.U32 R24, R14, R16, R18 ;  /* 0x000000100e187225 */ /* 0x000fc600078e0012 */
[----:B------:R-:W3:Y:S01]  /*84a0*/  LDL.64 R18, [UR6+0x68] ;  /* 0x00006806ff127983 */ /* 0x000ee20008100a00 */
[----:B------:R-:W-:-:S03]  /*84b0*/  IMAD R17, R15, R16, R17 ;  /* 0x000000100f117224 */ /* 0x000fc600078e0211 */
[----:B------:R-:W3:Y:S01]  /*84c0*/  LDL.64 R14, [UR6+0x70] ;  /* 0x00007006ff0e7983 */ /* 0x000ee20008100a00 */
[----:B------:R-:W-:-:S03]  /*84d0*/  IMAD.IADD R25, R25, 0x1, R17 ;  /* 0x0000000119197824 */ /* 0x000fc600078e0211 */
[----:B------:R-:W3:Y:S01]  /*84e0*/  LDL.64 R16, [UR6+0x30] ;  /* 0x00003006ff107983 */ /* 0x000ee20008100a00 */
[----:B----4-:R-:W-:Y:S02]  /*84f0*/  IMAD R5, R5, R2, RZ ;  /* 0x0000000205057224 */ /* 0x010fe400078e02ff */
[-C--:B------:R-:W-:Y:S02]  /*8500*/  IMAD.WIDE.U32 R26, R2, R4.reuse, R24 ;  /* 0x00000004021a7225 */ /* 0x080fe400078e0018 */
[----:B------:R-:W4:Y:S02]  /*8510*/  LDL.64 R24, [UR6+0x38] ;  /* 0x00003806ff187983 */ /* 0x000f240008100a00 */
[----:B------:R-:W-:Y:S02]  /*8520*/  IMAD R3, R3, R4, R5 ;  /* 0x0000000403037224 */ /* 0x000fe400078e0205 */
[----:B------:R-:W4:Y:S01]  /*8530*/  LDL.64 R4, [UR6+0x78] ;  /* 0x00007806ff047983 */ /* 0x000f220008100a00 */
[----:B------:R-:W-:Y:S01]  /*8540*/  MOV R2, R26 ;  /* 0x0000001a00027202 */ /* 0x000fe20000000f00 */
[----:B-----5:R-:W-:Y:S01]  /*8550*/  IMAD R9, R9, R6, RZ ;  /* 0x0000000609097224 */ /* 0x020fe200078e02ff */
[----:B------:R-:W-:-:S03]  /*8560*/  IADD3 R3, PT, PT, R27, R3, RZ ;  /* 0x000000031b037210 */ /* 0x000fc60007ffe0ff */
[-C--:B------:R-:W-:Y:S02]  /*8570*/  IMAD R9, R7, R8.reuse, R9 ;  /* 0x0000000807097224 */ /* 0x080fe400078e0209 */
[----:B------:R-:W-:-:S04]  /*8580*/  IMAD.WIDE.U32 R2, R6, R8, R2 ;  /* 0x0000000806027225 */ /* 0x000fc800078e0002 */
[----:B------:R-:W-:Y:S01]  /*8590*/  IMAD.IADD R3, R3, 0x1, R9 ;  /* 0x0000000103037824 */ /* 0x000fe200078e0209 */
[----:B------:R-:W-:Y:S01]  /*85a0*/  UIADD3 UR4, UPT, UPT, UR4, 0x8, URZ ;  /* 0x0000000804047890 */ /* 0x000fe2000fffe0ff */
[----:B--2---:R-:W-:-:S04]  /*85b0*/  IMAD R7, R13, R10, RZ ;  /* 0x0000000a0d077224 */ /* 0x004fc800078e02ff */
[-C--:B------:R-:W-:Y:S02]  /*85c0*/  IMAD R7, R11, R12.reuse, R7 ;  /* 0x0000000c0b077224 */ /* 0x080fe400078e0207 */
[----:B------:R-:W-:-:S04]  /*85d0*/  IMAD.WIDE.U32 R10, R10, R12, R2 ;  /* 0x0000000c0a0a7225 */ /* 0x000fc800078e0002 */
[----:B---3--:R-:W-:Y:S01]  /*85e0*/  IMAD R3, R23, R18, RZ ;  /* 0x0000001217037224 */ /* 0x008fe200078e02ff */
[----:B------:R-:W-:-:S03]  /*85f0*/  IADD3 R11, PT, PT, R11, R7, RZ ;  /* 0x000000070b0b7210 */ /* 0x000fc60007ffe0ff */
[-C--:B------:R-:W-:Y:S02]  /*8600*/  IMAD R3, R19, R22.reuse, R3 ;  /* 0x0000001613037224 */ /* 0x080fe400078e0203 */
[----:B------:R-:W-:-:S05]  /*8610*/  IMAD.WIDE.U32 R18, R18, R22, R10 ;  /* 0x0000001612127225 */ /* 0x000fca00078e000a */
[----:B------:R-:W-:Y:S01]  /*8620*/  IADD3 R19, PT, PT, R19, R3, RZ ;  /* 0x0000000313137210 */ /* 0x000fe20007ffe0ff */
[----:B------:R-:W-:-:S04]  /*8630*/  IMAD R3, R17, R14, RZ ;  /* 0x0000000e11037224 */ /* 0x000fc800078e02ff */
[-C--:B------:R-:W-:Y:S02]  /*8640*/  IMAD R3, R15, R16.reuse, R3 ;  /* 0x000000100f037224 */ /* 0x080fe400078e0203 */
[----:B------:R-:W-:-:S04]  /*8650*/  IMAD.WIDE.U32 R14, R14, R16, R18 ;  /* 0x000000100e0e7225 */ /* 0x000fc800078e0012 */
[----:B----4-:R-:W-:Y:S02]  /*8660*/  IMAD R7, R25, R4, RZ ;  /* 0x0000000419077224 */ /* 0x010fe400078e02ff */
[----:B------:R-:W-:Y:S02]  /*8670*/  IMAD.IADD R15, R15, 0x1, R3 ;  /* 0x000000010f0f7824 */ /* 0x000fe400078e0203 */
[-C--:B------:R-:W-:Y:S02]  /*8680*/  IMAD R7, R5, R24.reuse, R7 ;  /* 0x0000001805077224 */ /* 0x080fe400078e0207 */
[----:B------:R-:W-:-:S05]  /*8690*/  IMAD.WIDE.U32 R4, R4, R24, R14 ;  /* 0x0000001804047225 */ /* 0x000fca00078e000e */
[----:B------:R-:W-:Y:S02]  /*86a0*/  IADD3 R22, PT, PT, R5, R7, RZ ;  /* 0x0000000705167210 */ /* 0x000fe40007ffe0ff */
[----:B------:R-:W-:-:S07]  /*86b0*/  MOV R23, R4 ;  /* 0x0000000400177202 */ /* 0x000fce0000000f00 */
.L_x_117:
        /* <DEDUP_REMOVED lines=11> */
[----:B------:R-:W4:Y:S04]  /*8770*/  LDL.64 R8, [UR5+0x10] ;  /* 0x00001005ff087983 */ /* 0x000f280008100a00 */
[----:B------:R-:W5:Y:S04]  /*8780*/  LDL.64 R2, [UR5+0x58] ;  /* 0x00005805ff027983 */ /* 0x000f680008100a00 */
[----:B------:R-:W5:Y:S01]  /*8790*/  LDL.64 R4, [UR5+0x18] ;  /* 0x00001805ff047983 */ /* 0x000f620008100a00 */
[----:B------:R-:W-:Y:S01]  /*87a0*/  LOP3.LUT R23, R23, R22, RZ, 0x3c, !PT ;  /* 0x0000001617177212 */ /* 0x000fe200078e3cff */
[----:B------:R-:W-:-:S03]  /*87b0*/  UIADD3 UR4, UPT, UPT, UR4, 0x4, URZ ;  /* 0x0000000404047890 */ /* 0x000fc6000fffe0ff */
[----:B------:R-:W-:-:S04]  /*87c0*/  LOP3.LUT R22, R23, R22, RZ, 0x3c, !PT ;  /* 0x0000001617167212 */ /* 0x000fc800078e3cff */
[----:B------:R-:W-:Y:S01]  /*87d0*/  LOP3.LUT R23, R23, R22, RZ, 0x3c, !PT ;  /* 0x0000001617177212 */ /* 0x000fe200078e3cff */
[----:B--2---:R-:W-:Y:S02]  /*87e0*/  IMAD R17, R17, R14, RZ ;  /* 0x0000000e11117224 */ /* 0x004fe400078e02ff */
[----:B------:R-:W-:-:S04]  /*87f0*/  IMAD.WIDE.U32 R22, R14, R16, R22 ;  /* 0x000000100e167225 */ /* 0x000fc800078e0016 */
[----:B------:R-:W-:Y:S02]  /*8800*/  IMAD R17, R15, R16, R17 ;  /* 0x000000100f117224 */ /* 0x000fe400078e0211 */
[----:B---3--:R-:W-:Y:S02]  /*8810*/  IMAD R13, R13, R10, RZ ;  /* 0x0000000a0d0d7224 */ /* 0x008fe400078e02ff */
[----:B------:R-:W-:Y:S02]  /*8820*/  IMAD.IADD R23, R23, 0x1, R17 ;  /* 0x0000000117177824 */ /* 0x000fe400078e0211 */
[-C--:B------:R-:W-:Y:S02]  /*8830*/  IMAD R13, R11, R12.reuse, R13 ;  /* 0x0000000c0b0d7224 */ /* 0x080fe400078e020d */
[----:B------:R-:W-:-:S04]  /*8840*/  IMAD.WIDE.U32 R10, R10, R12, R22 ;  /* 0x0000000c0a0a7225 */ /* 0x000fc800078e0016 */
[----:B----4-:R-:W-:Y:S01]  /*8850*/  IMAD R9, R9, R6, RZ ;  /* 0x0000000609097224 */ /* 0x010fe200078e02ff */
[----:B------:R-:W-:-:S03]  /*8860*/  IADD3 R11, PT, PT, R11, R13, RZ ;  /* 0x0000000d0b0b7210 */ /* 0x000fc60007ffe0ff */
[-C--:B------:R-:W-:Y:S02]  /*8870*/  IMAD R9, R7, R8.reuse, R9 ;  /* 0x0000000807097224 */ /* 0x080fe400078e0209 */
[----:B------:R-:W-:-:S04]  /*8880*/  IMAD.WIDE.U32 R6, R6, R8, R10 ;  /* 0x0000000806067225 */ /* 0x000fc800078e000a */
[----:B-----5:R-:W-:Y:S01]  /*8890*/  IMAD R5, R5, R2, RZ ;  /* 0x0000000205057224 */ /* 0x020fe200078e02ff */
[----:B------:R-:W-:-:S03]  /*88a0*/  IADD3 R7, PT, PT, R7, R9, RZ ;  /* 0x0000000907077210 */ /* 0x000fc60007ffe0ff */
[-C--:B------:R-:W-:Y:S02]  /*88b0*/  IMAD R5, R3, R4.reuse, R5 ;  /* 0x0000000403057224 */ /* 0x080fe400078e0205 */
[----:B------:R-:W-:-:S04]  /*88c0*/  IMAD.WIDE.U32 R2, R2, R4, R6 ;  /* 0x0000000402027225 */ /* 0x000fc800078e0006 */
[----:B------:R-:W-:Y:S01]  /*88d0*/  IMAD.IADD R22, R3, 0x1, R5 ;  /* 0x0000000103167824 */ /* 0x000fe200078e0205 */
[----:B------:R-:W-:-:S07]  /*88e0*/  MOV R23, R2 ;  /* 0x0000000200177202 */ /* 0x000fce0000000f00 */
.L_x_118:
[----:B------:R-:W-:Y:S05]  /*88f0*/  BRA.U !UP1, `(.L_x_114) ;  /* 0x0000000109447547 */ /* 0x000fea000b800000 */
[----:B------:R-:W-:Y:S02]  /*8900*/  UIMAD UR6, UR4, 0x8, UR14 ;  /* 0x00000008040678a4 */ /* 0x000fe4000f8e020e */
[----:B------:R-:W-:Y:S02]  /*8910*/  UIMAD UR5, UR4, 0x8, UR8 ;  /* 0x00000008040578a4 */ /* 0x000fe4000f8e0208 */
[----:B------:R-:W-:-:S12]  /*8920*/  UIADD3 UR4, UPT, UPT, -UR7, URZ, URZ ;  /* 0x000000ff07047290 */ /* 0x000fd8000fffe1ff */
.L_x_119:
        /* <DEDUP_REMOVED lines=11> */
[----:B------:R-:W-:-:S04]  /*89e0*/  MOV R23, R6 ;  /* 0x0000000600177202 */ /* 0x000fc80000000f00 */
[----:B------:R-:W-:Y:S01]  /*89f0*/  IADD3 R22, PT, PT, R7, R5, RZ ;  /* 0x0000000507167210 */ /* 0x000fe20007ffe0ff */
[----:B------:R-:W-:Y:S06]  /*8a00*/  BRA.U UP0, `(.L_x_119) ;  /* 0xfffffffd00c87547 */ /* 0x000fec000b83ffff */
.L_x_114:
[----:B------:R-:W1:Y:S01]  /*8a10*/  LDC.64 R2, c[0x0][0x380] ;  /* 0x0000e000ff027b82 */ /* 0x000e620000000a00 */
[----:B------:R-:W2:Y:S01]  /*8a20*/  LDCU.64 UR4, c[0x0][0x398] ;  /* 0x00007300ff0477ac */ /* 0x000ea20008000a00 */
[----:B-1----:R-:W-:-:S06]  /*8a30*/  IMAD.WIDE.U32 R2, R0, 0x8, R2 ;  /* 0x0000000800027825 */ /* 0x002fcc00078e0002 */
[----:B------:R-:W3:Y:S02]  /*8a40*/  LDG.E.64.CONSTANT R2, desc[UR12][R2.64] ;  /* 0x0000000c02027981 */ /* 0x000ee4000c1e9b00 */
[----:B---3--:R-:W-:-:S04]  /*8a50*/  LEA R4, P0, R23, R2, 0x2 ;  /* 0x0000000217047211 */ /* 0x008fc800078010ff */
[----:B------:R-:W-:-:S06]  /*8a60*/  LEA.HI.X R5, R23, R3, R22, 0x2, P0 ;  /* 0x0000000317057211 */ /* 0x000fcc00000f1416 */
[----:B------:R-:W3:Y:S01]  /*8a70*/  LDG.E.CONSTANT R5, desc[UR12][R4.64] ;  /* 0x0000000c04057981 */ /* 0x000ee2000c1e9900 */
[----:B--2---:R-:W-:-:S04]  /*8a80*/  LEA R6, P0, R20, UR4, 0x2 ;  /* 0x0000000414067c11 */ /* 0x004fc8000f8010ff */
[----:B------:R-:W-:-:S05]  /*8a90*/  LEA.HI.X R7, R20, UR5, RZ, 0x2, P0 ;  /* 0x0000000514077c11 */ /* 0x000fca00080f14ff */
[----:B---3--:R-:W-:Y:S01]  /*8aa0*/  STG.E desc[UR12][R6.64], R5 ;  /* 0x0000000506007986 */ /* 0x008fe2000c10190c */
[----:B------:R-:W-:Y:S05]  /*8ab0*/  EXIT ;  /* 0x000000000000794d */ /* 0x000fea0003800000 */
        .weak           $__internal_0_$__cuda_sm20_div_s64
        .type           $__internal_0_$__cuda_sm20_div_s64,@function
        .size           $__internal_0_$__cuda_sm20_div_s64,(.L_x_121 - $__internal_0_$__cuda_sm20_div_s64)
$__internal_0_$__cuda_sm20_div_s64:
[-C--:B------:R-:W-:Y:S02]  /*8ac0*/  IADD3 R22, P1, PT, RZ, -R16.reuse, RZ ;  /* 0x80000010ff167210 */ /* 0x080fe40007f3e0ff */
[----:B------:R-:W-:Y:S02]  /*8ad0*/  ISETP.GE.AND P0, PT, R17, RZ, PT ;  /* 0x000000ff1100720c */ /* 0x000fe40003f06270 */
[----:B------:R-:W-:Y:S01]  /*8ae0*/  ISETP.GE.AND P3, PT, R18, RZ, PT ;  /* 0x000000ff1200720c */ /* 0x000fe20003f66270 */
[----:B------:R-:W-:Y:S01]  /*8af0*/  IMAD.X R2, RZ, RZ, ~R17, P1 ;  /* 0x000000ffff027224 */ /* 0x000fe200008e0e11 */
[----:B------:R-:W-:-:S04]  /*8b00*/  SEL R22, R22, R16, !P0 ;  /* 0x0000001016167207 */ /* 0x000fc80004000000 */
[----:B------:R-:W-:-:S04]  /*8b10*/  SEL R23, R2, R17, !P0 ;  /* 0x0000001102177207 */ /* 0x000fc80004000000 */
[----:B------:R-:W0:Y:S08]  /*8b20*/  I2F.U64.RP R2, R22 ;  /* 0x0000001600027312 */ /* 0x000e300000309000 */
[----:B0-----:R-:W0:Y:S02]  /*8b30*/  MUFU.RCP R2, R2 ;  /* 0x0000000200027308 */ /* 0x001e240000001000 */
[----:B0-----:R-:W-:-:S06]  /*8b40*/  IADD3 R2, PT, PT, R2, 0x1ffffffe, RZ ;  /* 0x1ffffffe02027810 */ /* 0x001fcc0007ffe0ff */
[----:B------:R-:W0:Y:S02]  /*8b50*/  F2I.U64.TRUNC R28, R2 ;  /* 0x00000002001c7311 */ /* 0x000e24000020d800 */
[----:B0-----:R-:W-:-:S04]  /*8b60*/  IMAD.WIDE.U32 R12, R28, R22, RZ ;  /* 0x000000161c0c7225 */ /* 0x001fc800078e00ff */
[C---:B------:R-:W-:Y:S01]  /*8b70*/  IMAD R3, R28.reuse, R23, R13 ;  /* 0x000000171c037224 */ /* 0x040fe200078e020d */
[----:B------:R-:W-:Y:S01]  /*8b80*/  IADD3 R12, P0, PT, RZ, -R12, RZ ;  /* 0x8000000cff0c7210 */ /* 0x000fe20007f1e0ff */
[----:B------:R-:W-:Y:S02]  /*8b90*/  IMAD.MOV.U32 R27, RZ, RZ, R28 ;  /* 0x000000ffff1b7224 */ /* 0x000fe400078e001c */
[----:B------:R-:W-:Y:S02]  /*8ba0*/  IMAD R3, R29, R22, R3 ;  /* 0x000000161d037224 */ /* 0x000fe400078e0203 */
[----:B------:R-:W-:-:S03]  /*8bb0*/  IMAD.HI.U32 R26, R28, R12, RZ ;  /* 0x0000000c1c1a7227 */ /* 0x000fc600078e00ff */
[----:B------:R-:W-:-:S05]  /*8bc0*/  IADD3.X R3, PT, PT, RZ, ~R3, RZ, P0, !PT ;  /* 0x80000003ff037210 */ /* 0x000fca00007fe4ff */
[----:B------:R-:W-:-:S04]  /*8bd0*/  IMAD.WIDE.U32 R26, P0, R28, R3, R26 ;  /* 0x000000031c1a7225 */ /* 0x000fc8000780001a */
[C---:B------:R-:W-:Y:S02]  /*8be0*/  IMAD R2, R29.reuse, R3, RZ ;  /* 0x000000031d027224 */ /* 0x040fe400078e02ff */
[----:B------:R-:W-:-:S04]  /*8bf0*/  IMAD.HI.U32 R12, P1, R29, R12, R26 ;  /* 0x0000000c1d0c7227 */ /* 0x000fc8000782001a */
[----:B------:R-:W-:Y:S01]  /*8c00*/  IMAD.HI.U32 R3, R29, R3, RZ ;  /* 0x000000031d037227 */ /* 0x000fe200078e00ff */
[----:B------:R-:W-:Y:S02]  /*8c10*/  IADD3 R27, P2, PT, R2, R12, RZ ;  /* 0x0000000c021b7210 */ /* 0x000fe40007f5e0ff */
[----:B------:R-:W-:Y:S02]  /*8c20*/  IADD3 R2, P4, PT, RZ, -R19, RZ ;  /* 0x80000013ff027210 */ /* 0x000fe40007f9e0ff */
[----:B------:R-:W-:Y:S01]  /*8c30*/  IADD3.X R3, PT, PT, R3, R29, RZ, P0, !PT ;  /* 0x0000001d03037210 */ /* 0x000fe200007fe4ff */
[C---:B------:R-:W-:Y:S01]  /*8c40*/  IMAD.WIDE.U32 R28, R27.reuse, R22, RZ ;  /* 0x000000161b1c7225 */ /* 0x040fe200078e00ff */
[----:B------:R-:W-:Y:S02]  /*8c50*/  SEL R2, R2, R19, !P3 ;  /* 0x0000001302027207 */ /* 0x000fe40005800000 */
[----:B------:R-:W-:Y:S01]  /*8c60*/  IADD3.X R14, PT, PT, RZ, RZ, R3, P2, P1 ;  /* 0x000000ffff0e7210 */ /* 0x000fe200017e2403 */
[----:B------:R-:W-:Y:S01]  /*8c70*/  IMAD R12, R27, R23, R29 ;  /* 0x000000171b0c7224 */ /* 0x000fe200078e021d */
[----:B------:R-:W-:-:S03]  /*8c80*/  IADD3 R13, P0, PT, RZ, -R28, RZ ;  /* 0x8000001cff0d7210 */ /* 0x000fc60007f1e0ff */
[----:B------:R-:W-:Y:S02]  /*8c90*/  IMAD R12, R14, R22, R12 ;  /* 0x000000160e0c7224 */ /* 0x000fe400078e020c */
[----:B------:R-:W-:-:S03]  /*8ca0*/  IMAD.HI.U32 R26, R27, R13, RZ ;  /* 0x0000000d1b1a7227 */ /* 0x000fc600078e00ff */
[----:B------:R-:W-:-:S05]  /*8cb0*/  IADD3.X R12, PT, PT, RZ, ~R12, RZ, P0, !PT ;  /* 0x8000000cff0c7210 */ /* 0x000fca00007fe4ff */
[----:B------:R-:W-:-:S04]  /*8cc0*/  IMAD.WIDE.U32 R26, P0, R27, R12, R26 ;  /* 0x0000000c1b1a7225 */ /* 0x000fc8000780001a */
[C---:B------:R-:W-:Y:S02]  /*8cd0*/  IMAD R3, R14.reuse, R12, RZ ;  /* 0x0000000c0e037224 */ /* 0x040fe400078e02ff */
[----:B------:R-:W-:-:S04]  /*8ce0*/  IMAD.HI.U32 R13, P1, R14, R13, R26 ;  /* 0x0000000d0e0d7227 */ /* 0x000fc8000782001a */
[----:B------:R-:W-:Y:S02]  /*8cf0*/  HFMA2 R27, -RZ, RZ, 0, 0 ;  /* 0x00000000ff1b7431 */ /* 0x000fe400000001ff */
[----:B------:R-:W-:Y:S01]  /*8d00*/  IMAD.HI.U32 R12, R14, R12, RZ ;  /* 0x0000000c0e0c7227 */ /* 0x000fe200078e00ff */
[----:B------:R-:W-:-:S03]  /*8d10*/  IADD3 R13, P2, PT, R3, R13, RZ ;  /* 0x0000000d030d7210 */ /* 0x000fc60007f5e0ff */
[----:B------:R-:W-:Y:S01]  /*8d20*/  IMAD.X R3, RZ, RZ, ~R18, P4 ;  /* 0x000000ffff037224 */ /* 0x000fe200020e0e12 */
[----:B------:R-:W-:Y:S01]  /*8d30*/  IADD3.X R12, PT, PT, R12, R14, RZ, P0, !PT ;  /* 0x0000000e0c0c7210 */ /* 0x000fe200007fe4ff */
[----:B------:R-:W-:-:S03]  /*8d40*/  IMAD.HI.U32 R26, R13, R2, RZ ;  /* 0x000000020d1a7227 */ /* 0x000fc600078e00ff */
[----:B------:R-:W-:Y:S02]  /*8d50*/  SEL R3, R3, R18, !P3 ;  /* 0x0000001203037207 */ /* 0x000fe40005800000 */
[----:B------:R-:W-:-:S03]  /*8d60*/  IADD3.X R12, PT, PT, RZ, RZ, R12, P2, P1 ;  /* 0x000000ffff0c7210 */ /* 0x000fc600017e240c */
[----:B------:R-:W-:-:S04]  /*8d70*/  IMAD.WIDE.U32 R26, R13, R3, R26 ;  /* 0x000000030d1a7225 */ /* 0x000fc800078e001a */
[C---:B------:R-:W-:Y:S02]  /*8d80*/  IMAD R21, R12.reuse, R3, RZ ;  /* 0x000000030c157224 */ /* 0x040fe400078e02ff */
[----:B------:R-:W-:-:S04]  /*8d90*/  IMAD.HI.U32 R13, P0, R12, R2, R26 ;  /* 0x000000020c0d7227 */ /* 0x000fc8000780001a */
[----:B------:R-:W-:Y:S01]  /*8da0*/  IMAD.HI.U32 R12, R12, R3, RZ ;  /* 0x000000030c0c7227 */ /* 0x000fe200078e00ff */
[----:B------:R-:W-:-:S03]  /*8db0*/  IADD3 R21, P1, PT, R21, R13, RZ ;  /* 0x0000000d15157210 */ /* 0x000fc60007f3e0ff */
[----:B------:R-:W-:Y:S01]  /*8dc0*/  IMAD.X R12, RZ, RZ, R12, P0 ;  /* 0x000000ffff0c7224 */ /* 0x000fe200000e060c */
[C---:B------:R-:W-:Y:S01]  /*8dd0*/  IADD3 R14, P2, PT, R21.reuse, 0x1, RZ ;  /* 0x00000001150e7810 */ /* 0x040fe20007f5e0ff */
[----:B------:R-:W-:-:S03]  /*8de0*/  IMAD.WIDE.U32 R26, R21, R22, RZ ;  /* 0x00000016151a7225 */ /* 0x000fc600078e00ff */
[----:B------:R-:W-:Y:S01]  /*8df0*/  IADD3.X R19, PT, PT, RZ, R12, RZ, P1, !PT ;  /* 0x0000000cff137210 */ /* 0x000fe20000ffe4ff */
[----:B------:R-:W-:Y:S01]  /*8e00*/  IMAD R12, R21, R23, R27 ;  /* 0x00000017150c7224 */ /* 0x000fe200078e021b */
[----:B------:R-:W-:-:S03]  /*8e10*/  IADD3 R2, P1, PT, -R26, R2, RZ ;  /* 0x000000021a027210 */ /* 0x000fc60007f3e1ff */
[-C--:B------:R-:W-:Y:S01]  /*8e20*/  IMAD R12, R19, R22.reuse, R12 ;  /* 0x00000016130c7224 */ /* 0x080fe200078e020c */
[----:B------:R-:W-:-:S04]  /*8e30*/  ISETP.GE.U32.AND P0, PT, R2, R22, PT ;  /* 0x000000160200720c */ /* 0x000fc80003f06070 */
[----:B------:R-:W-:Y:S02]  /*8e40*/  IADD3.X R3, PT, PT, ~R12, R3, RZ, P1, !PT ;  /* 0x000000030c037210 */ /* 0x000fe40000ffe5ff */
[----:B------:R-:W-:Y:S02]  /*8e50*/  IADD3 R13, P1, PT, R2, -R22, RZ ;  /* 0x80000016020d7210 */ /* 0x000fe40007f3e0ff */
[----:B------:R-:W-:-:S03]  /*8e60*/  ISETP.GE.U32.AND.EX P0, PT, R3, R23, PT, P0 ;  /* 0x000000170300720c */ /* 0x000fc60003f06100 */
[----:B------:R-:W-:Y:S01]  /*8e70*/  IMAD.X R12, R3, 0x1, ~R23, P1 ;  /* 0x00000001030c7824 */ /* 0x000fe200008e0e17 */
[----:B------:R-:W-:Y:S02]  /*8e80*/  SEL R13, R13, R2, P0 ;  /* 0x000000020d0d7207 */ /* 0x000fe40000000000 */
[----:B------:R-:W-:Y:S02]  /*8e90*/  IADD3.X R2, PT, PT, RZ, R19, RZ, P2, !PT ;  /* 0x00000013ff027210 */ /* 0x000fe400017fe4ff */
[----:B------:R-:W-:Y:S02]  /*8ea0*/  SEL R14, R14, R21, P0 ;  /* 0x000000150e0e7207 */ /* 0x000fe40000000000 */
[----:B------:R-:W-:Y:S02]  /*8eb0*/  SEL R12, R12, R3, P0 ;  /* 0x000000030c0c7207 */ /* 0x000fe40000000000 */
[----:B------:R-:W-:Y:S02]  /*8ec0*/  ISETP.GE.U32.AND P1, PT, R13, R22, PT ;  /* 0x000000160d00720c */ /* 0x000fe40003f26070 */
[----:B------:R-:W-:-:S02]  /*8ed0*/  SEL R2, R2, R19, P0 ;  /* 0x0000001302027207 */ /* 0x000fc40000000000 */
[----:B------:R-:W-:Y:S02]  /*8ee0*/  IADD3 R3, P2, PT, R14, 0x1, RZ ;  /* 0x000000010e037810 */ /* 0x000fe40007f5e0ff */
[----:B------:R-:W-:Y:S02]  /*8ef0*/  ISETP.GE.U32.AND.EX P0, PT, R12, R23, PT, P1 ;  /* 0x000000170c00720c */ /* 0x000fe40003f06110 */
[----:B------:R-:W-:Y:S02]  /*8f00*/  IADD3.X R12, PT, PT, RZ, R2, RZ, P2, !PT ;  /* 0x00000002ff0c7210 */ /* 0x000fe400017fe4ff */
[----:B------:R-:W-:Y:S02]  /*8f10*/  SEL R3, R3, R14, P0 ;  /* 0x0000000e03037207 */ /* 0x000fe40000000000 */
[----:B------:R-:W-:Y:S02]  /*8f20*/  SEL R12, R12, R2, P0 ;  /* 0x000000020c0c7207 */ /* 0x000fe40000000000 */
[----:B------:R-:W-:-:S02]  /*8f30*/  LOP3.LUT R13, R17, R18, RZ, 0x3c, !PT ;  /* 0x00000012110d7212 */ /* 0x000fc400078e3cff */
[-C--:B------:R-:W-:Y:S02]  /*8f40*/  IADD3 R2, P2, PT, RZ, -R3.reuse, RZ ;  /* 0x80000003ff027210 */ /* 0x080fe40007f5e0ff */
[----:B------:R-:W-:Y:S02]  /*8f50*/  ISETP.GE.AND P1, PT, R13, RZ, PT ;  /* 0x000000ff0d00720c */ /* 0x000fe40003f26270 */
[----:B------:R-:W-:Y:S01]  /*8f60*/  ISETP.NE.U32.AND P0, PT, R16, RZ, PT ;  /* 0x000000ff1000720c */ /* 0x000fe20003f05070 */
[----:B------:R-:W-:Y:S01]  /*8f70*/  IMAD.X R13, RZ, RZ, ~R12, P2 ;  /* 0x000000ffff0d7224 */ /* 0x000fe200010e0e0c */
[----:B------:R-:W-:Y:S02]  /*8f80*/  SEL R2, R2, R3, !P1 ;  /* 0x0000000302027207 */ /* 0x000fe40004800000 */
[----:B------:R-:W-:Y:S02]  /*8f90*/  ISETP.NE.AND.EX P0, PT, R17, RZ, PT, P0 ;  /* 0x000000ff1100720c */ /* 0x000fe40003f05300 */
[----:B------:R-:W-:-:S02]  /*8fa0*/  SEL R13, R13, R12, !P1 ;  /* 0x0000000c0d0d7207 */ /* 0x000fc40004800000 */
[----:B------:R-:W-:Y:S02]  /*8fb0*/  MOV R12, R15 ;  /* 0x0000000f000c7202 */ /* 0x000fe40000000f00 */
[----:B------:R-:W-:Y:S01]  /*8fc0*/  SEL R3, R13, 0xffffffff, P0 ;  /* 0xffffffff0d037807 */ /* 0x000fe20000000000 */
[----:B------:R-:W-:Y:S01]  /*8fd0*/  HFMA2 R13, -RZ, RZ, 0, 0 ;  /* 0x00000000ff0d7431 */ /* 0x000fe200000001ff */
[----:B------:R-:W-:-:S03]  /*8fe0*/  SEL R2, R2, 0xffffffff, P0 ;  /* 0xffffffff02027807 */ /* 0x000fc60000000000 */
[----:B------:R-:W-:Y:S05]  /*8ff0*/  RET.REL.NODEC R12 `(_ZN36_GLOBAL__N__dac83e3f_4_k_cu_39eeb14718concat_copy_kernelEPKPKfPKliPfS5_ii) ;  /* 0xffffff700c007950 */ /* 0x000fea0003c3ffff */
.L_x_120:
[----:B------:R-:W-:-:S00]  /*9000*/  BRA `(.L_x_120) ;  /* 0xfffffffc00fc7947 */ /* 0x000fc0000383ffff */
[----:B------:R-:W-:-:S00]  /*9010*/  NOP ;  /* 0x0000000000007918 */ /* 0x000fc00000000000 */
        /* <DEDUP_REMOVED lines=14> */
.L_x_121:


//--------------------- .nv.shared.reserved.0     --------------------------
	.section	.nv.shared.reserved.0,"aw",@nobits
	.weak		__nv_reservedSMEM_offset_0_alias
	.size		__nv_reservedSMEM_offset_0_alias, 0, 64
	.other		__nv_reservedSMEM_offset_0_alias,@"STO_CUDA_RESERVED_SHARED STV_DEFAULT"
__nv_reservedSMEM_offset_0_alias:
	.zero		0
	.zero		64


//--------------------- .nv.constant0._ZN36_GLOBAL__N__dac83e3f_4_k_cu_39eeb14718concat_copy_kernelEPKPKfPKliPfS5_ii --------------------------
	.section	.nv.constant0._ZN36_GLOBAL__N__dac83e3f_4_k_cu_39eeb14718concat_copy_kernelEPKPKfPKliPfS5_ii,"a",@progbits
	.sectionflags	@""
	.align	4
.nv.constant0._ZN36_GLOBAL__N__dac83e3f_4_k_cu_39eeb14718concat_copy_kernelEPKPKfPKliPfS5_ii:
	.zero		944


//--------------------- SYMBOLS --------------------------

	.type		.nv.reservedSmem.offset0,@object
	.size		.nv.reservedSmem.offset0,0x4
